//
// Generated by NVIDIA NVVM Compiler
//
// Compiler Build ID: CL-36424714
// Cuda compilation tools, release 13.0, V13.0.88
// Based on NVVM 20.0.0
//

.version 9.0
.target sm_100
.address_size 64

	// .globl	_Z11kernel_multPcyPhy
.extern .func  (.param .b32 func_retval0) vprintf
(
	.param .b64 vprintf_param_0,
	.param .b64 vprintf_param_1
)
;
.extern .func free
(
	.param .b64 free_param_0
)
;
.extern .func  (.param .b64 func_retval0) malloc
(
	.param .b64 malloc_param_0
)
;
.global .align 4 .b8 k[256] = {120, 164, 106, 215, 86, 183, 199, 232, 219, 112, 32, 36, 238, 206, 189, 193, 175, 15, 124, 245, 42, 198, 135, 71, 19, 70, 48, 168, 1, 149, 70, 253, 216, 152, 128, 105, 175, 247, 68, 139, 177, 91, 255, 255, 190, 215, 92, 137, 34, 17, 144, 107, 147, 113, 152, 253, 142, 67, 121, 166, 33, 8, 180, 73, 98, 37, 30, 246, 64, 179, 64, 192, 81, 90, 94, 38, 170, 199, 182, 233, 93, 16, 47, 214, 83, 20, 68, 2, 129, 230, 161, 216, 200, 251, 211, 231, 230, 205, 225, 33, 214, 7, 55, 195, 135, 13, 213, 244, 237, 20, 90, 69, 5, 233, 227, 169, 248, 163, 239, 252, 217, 2, 111, 103, 138, 76, 42, 141, 66, 57, 250, 255, 129, 246, 113, 135, 34, 97, 157, 109, 12, 56, 229, 253, 68, 234, 190, 164, 169, 207, 222, 75, 96, 75, 187, 246, 112, 188, 191, 190, 198, 126, 155, 40, 250, 39, 161, 234, 133, 48, 239, 212, 5, 29, 136, 4, 57, 208, 212, 217, 229, 153, 219, 230, 248, 124, 162, 31, 101, 86, 172, 196, 68, 34, 41, 244, 151, 255, 42, 67, 167, 35, 148, 171, 57, 160, 147, 252, 195, 89, 91, 101, 146, 204, 12, 143, 125, 244, 239, 255, 209, 93, 132, 133, 79, 126, 168, 111, 224, 230, 44, 254, 20, 67, 1, 163, 161, 17, 8, 78, 130, 126, 83, 247, 53, 242, 58, 189, 187, 210, 215, 42, 145, 211, 134, 235};
.global .align 4 .b8 r[256] = {7, 0, 0, 0, 12, 0, 0, 0, 17, 0, 0, 0, 22, 0, 0, 0, 7, 0, 0, 0, 12, 0, 0, 0, 17, 0, 0, 0, 22, 0, 0, 0, 7, 0, 0, 0, 12, 0, 0, 0, 17, 0, 0, 0, 22, 0, 0, 0, 7, 0, 0, 0, 12, 0, 0, 0, 17, 0, 0, 0, 22, 0, 0, 0, 5, 0, 0, 0, 9, 0, 0, 0, 14, 0, 0, 0, 20, 0, 0, 0, 5, 0, 0, 0, 9, 0, 0, 0, 14, 0, 0, 0, 20, 0, 0, 0, 5, 0, 0, 0, 9, 0, 0, 0, 14, 0, 0, 0, 20, 0, 0, 0, 5, 0, 0, 0, 9, 0, 0, 0, 14, 0, 0, 0, 20, 0, 0, 0, 4, 0, 0, 0, 11, 0, 0, 0, 16, 0, 0, 0, 23, 0, 0, 0, 4, 0, 0, 0, 11, 0, 0, 0, 16, 0, 0, 0, 23, 0, 0, 0, 4, 0, 0, 0, 11, 0, 0, 0, 16, 0, 0, 0, 23, 0, 0, 0, 4, 0, 0, 0, 11, 0, 0, 0, 16, 0, 0, 0, 23, 0, 0, 0, 6, 0, 0, 0, 10, 0, 0, 0, 15, 0, 0, 0, 21, 0, 0, 0, 6, 0, 0, 0, 10, 0, 0, 0, 15, 0, 0, 0, 21, 0, 0, 0, 6, 0, 0, 0, 10, 0, 0, 0, 15, 0, 0, 0, 21, 0, 0, 0, 6, 0, 0, 0, 10, 0, 0, 0, 15, 0, 0, 0, 21};
.global .align 1 .b8 $str[16] = {100, 111, 115, 101, 108, 32, 106, 115, 101, 109, 32, 116, 117, 50, 10};
.global .align 1 .b8 $str$1[6] = {37, 50, 46, 50, 120};

.visible .entry _Z11kernel_multPcyPhy(
	.param .u64 .ptr .align 1 _Z11kernel_multPcyPhy_param_0,
	.param .u64 _Z11kernel_multPcyPhy_param_1,
	.param .u64 .ptr .align 1 _Z11kernel_multPcyPhy_param_2,
	.param .u64 _Z11kernel_multPcyPhy_param_3
)
{
	.local .align 16 .b8 	__local_depot0[96];
	.reg .b64 	%SP;
	.reg .b64 	%SPL;
	.reg .pred 	%p<20>;
	.reg .b16 	%rs<19>;
	.reg .b32 	%r<807>;
	.reg .b64 	%rd<116>;

	mov.u64 	%SPL, __local_depot0;
	cvta.local.u64 	%SP, %SPL;
	ld.param.u64 	%rd18, [_Z11kernel_multPcyPhy_param_1];
	ld.param.u64 	%rd19, [_Z11kernel_multPcyPhy_param_3];
	add.u64 	%rd1, %SPL, 0;
	mov.u32 	%r54, %ntid.x;
	mov.u32 	%r55, %ctaid.x;
	mul.wide.u32 	%rd21, %r54, %r55;
	mov.u32 	%r56, %tid.x;
	cvt.u64.u32 	%rd22, %r56;
	add.s64 	%rd2, %rd21, %rd22;
	setp.ge.u64 	%p1, %rd2, %rd18;
	@%p1 bra 	$L__BB0_29;
	{ // callseq 0, 0
	.param .b64 param0;
	st.param.b64 	[param0], %rd19;
	.param .b64 retval0;
	call.uni (retval0), 
	malloc, 
	(
	param0
	);
	ld.param.b64 	%rd23, [retval0];
	} // callseq 0
	cvt.u32.u64 	%r1, %rd19;
	add.s32 	%r795, %r1, -1;
	setp.lt.s32 	%p2, %r795, 0;
	@%p2 bra 	$L__BB0_11;
	and.b32  	%r3, %r1, 3;
	setp.lt.u32 	%p3, %r795, 3;
	mov.u64 	%rd112, %rd2;
	@%p3 bra 	$L__BB0_6;
	add.s32 	%r793, %r1, -2;
	and.b32  	%r57, %r1, -4;
	neg.s32 	%r792, %r57;
	mov.u64 	%rd112, %rd2;
$L__BB0_4:
	.pragma "nounroll";
	add.s32 	%r58, %r793, 1;
	mul.hi.u64 	%rd24, %rd112, 5675921253449092805;
	shr.u64 	%rd25, %rd24, 3;
	mul.lo.s64 	%rd26, %rd25, 26;
	sub.s64 	%rd27, %rd112, %rd26;
	cvt.u16.u64 	%rs1, %rd27;
	add.s16 	%rs2, %rs1, 97;
	cvt.u64.u32 	%rd28, %r58;
	add.s64 	%rd29, %rd23, %rd28;
	st.u8 	[%rd29], %rs2;
	add.s32 	%r59, %r793, -2;
	mul.hi.u64 	%rd30, %rd25, 709490156681136601;
	mul.lo.s64 	%rd31, %rd30, 26;
	sub.s64 	%rd32, %rd25, %rd31;
	cvt.u16.u64 	%rs3, %rd32;
	add.s16 	%rs4, %rs3, 97;
	cvt.u64.u32 	%rd33, %r793;
	add.s64 	%rd34, %rd23, %rd33;
	st.u8 	[%rd34], %rs4;
	shr.u64 	%rd35, %rd112, 2;
	mul.hi.u64 	%rd36, %rd35, 1746437308753567017;
	shr.u64 	%rd37, %rd36, 4;
	add.s32 	%r60, %r793, -1;
	mul.hi.u64 	%rd38, %rd37, 709490156681136601;
	mul.lo.s64 	%rd39, %rd38, 26;
	sub.s64 	%rd40, %rd37, %rd39;
	cvt.u16.u64 	%rs5, %rd40;
	add.s16 	%rs6, %rs5, 97;
	cvt.u64.u32 	%rd41, %r60;
	add.s64 	%rd42, %rd23, %rd41;
	st.u8 	[%rd42], %rs6;
	mul.hi.u64 	%rd43, %rd112, -1251053649059045603;
	shr.u64 	%rd44, %rd43, 14;
	cvt.u32.u64 	%r61, %rd44;
	mul.hi.u32 	%r62, %r61, 1321528399;
	shr.u32 	%r63, %r62, 3;
	mul.lo.s32 	%r64, %r63, 26;
	sub.s32 	%r65, %r61, %r64;
	cvt.u16.u32 	%rs7, %r65;
	add.s16 	%rs8, %rs7, 97;
	cvt.u64.u32 	%rd45, %r59;
	add.s64 	%rd46, %rd23, %rd45;
	st.u8 	[%rd46], %rs8;
	mul.hi.u64 	%rd47, %rd112, -7864780735463086377;
	shr.u64 	%rd112, %rd47, 18;
	add.s32 	%r793, %r793, -4;
	add.s32 	%r792, %r792, 4;
	setp.ne.s32 	%p4, %r792, 0;
	@%p4 bra 	$L__BB0_4;
	add.s32 	%r795, %r793, 1;
$L__BB0_6:
	setp.eq.s32 	%p5, %r3, 0;
	@%p5 bra 	$L__BB0_11;
	setp.eq.s32 	%p6, %r3, 1;
	@%p6 bra 	$L__BB0_9;
	mul.hi.u64 	%rd48, %rd112, 5675921253449092805;
	shr.u64 	%rd49, %rd48, 3;
	mul.lo.s64 	%rd50, %rd49, 26;
	sub.s64 	%rd51, %rd112, %rd50;
	cvt.u16.u64 	%rs9, %rd51;
	add.s16 	%rs10, %rs9, 97;
	cvt.u64.u32 	%rd52, %r795;
	add.s64 	%rd53, %rd23, %rd52;
	st.u8 	[%rd53], %rs10;
	add.s32 	%r66, %r795, -1;
	mul.hi.u64 	%rd54, %rd49, 709490156681136601;
	mul.lo.s64 	%rd55, %rd54, 26;
	sub.s64 	%rd56, %rd49, %rd55;
	cvt.u16.u64 	%rs11, %rd56;
	add.s16 	%rs12, %rs11, 97;
	cvt.u64.u32 	%rd57, %r66;
	add.s64 	%rd58, %rd23, %rd57;
	st.u8 	[%rd58], %rs12;
	shr.u64 	%rd59, %rd112, 2;
	mul.hi.u64 	%rd60, %rd59, 1746437308753567017;
	shr.u64 	%rd112, %rd60, 4;
	add.s32 	%r795, %r795, -2;
$L__BB0_9:
	and.b32  	%r67, %r1, 1;
	setp.eq.b32 	%p7, %r67, 1;
	not.pred 	%p8, %p7;
	@%p8 bra 	$L__BB0_11;
	mul.hi.u64 	%rd61, %rd112, 5675921253449092805;
	shr.u64 	%rd62, %rd61, 3;
	mul.lo.s64 	%rd63, %rd62, 26;
	sub.s64 	%rd64, %rd112, %rd63;
	cvt.u16.u64 	%rs13, %rd64;
	add.s16 	%rs14, %rs13, 97;
	cvt.u64.u32 	%rd65, %r795;
	add.s64 	%rd66, %rd23, %rd65;
	st.u8 	[%rd66], %rs14;
$L__BB0_11:
	setp.ne.s64 	%p9, %rd2, 31;
	@%p9 bra 	$L__BB0_13;
	mov.u64 	%rd67, $str;
	cvta.global.u64 	%rd68, %rd67;
	{ // callseq 1, 0
	.param .b64 param0;
	st.param.b64 	[param0], %rd68;
	.param .b64 param1;
	st.param.b64 	[param1], 0;
	.param .b32 retval0;
	call.uni (retval0), 
	vprintf, 
	(
	param0, 
	param1
	);
	ld.param.b32 	%r68, [retval0];
	} // callseq 1
$L__BB0_13:
	mov.b32 	%r806, 0;
	st.local.v2.u32 	[%rd1], {%r806, %r806};
	add.s64 	%rd113, %rd1, 8;
	st.local.v2.u32 	[%rd1+8], {%r806, %r806};
	st.local.v2.u32 	[%rd1+16], {%r806, %r806};
	st.local.v2.u32 	[%rd1+24], {%r806, %r806};
	st.local.v2.u32 	[%rd1+32], {%r806, %r806};
	st.local.v2.u32 	[%rd1+40], {%r806, %r806};
	st.local.v2.u32 	[%rd1+48], {%r806, %r806};
	setp.eq.s32 	%p10, %r1, 0;
	@%p10 bra 	$L__BB0_26;
	and.b32  	%r14, %r1, 15;
	setp.lt.u32 	%p11, %r1, 16;
	mov.b32 	%r806, 0;
	@%p11 bra 	$L__BB0_17;
	and.b32  	%r806, %r1, -16;
	neg.s32 	%r796, %r806;
	add.s64 	%rd114, %rd23, 7;
$L__BB0_16:
	.pragma "nounroll";
	ld.s8 	%r73, [%rd114+-7];
	ld.local.v2.u32 	{%r74, %r75}, [%rd113+-8];
	or.b32  	%r76, %r74, %r73;
	ld.s8 	%rs15, [%rd114+-6];
	mul.wide.s16 	%r77, %rs15, 256;
	or.b32  	%r78, %r77, %r76;
	ld.s8 	%r79, [%rd114+-5];
	shl.b32 	%r80, %r79, 16;
	or.b32  	%r81, %r80, %r78;
	ld.u8 	%r82, [%rd114+-4];
	shl.b32 	%r83, %r82, 24;
	or.b32  	%r84, %r83, %r81;
	ld.s8 	%r85, [%rd114+-3];
	or.b32  	%r86, %r75, %r85;
	ld.s8 	%rs16, [%rd114+-2];
	mul.wide.s16 	%r87, %rs16, 256;
	or.b32  	%r88, %r87, %r86;
	ld.s8 	%r89, [%rd114+-1];
	shl.b32 	%r90, %r89, 16;
	or.b32  	%r91, %r90, %r88;
	ld.u8 	%r92, [%rd114];
	shl.b32 	%r93, %r92, 24;
	or.b32  	%r94, %r93, %r91;
	st.local.v2.u32 	[%rd113+-8], {%r84, %r94};
	ld.s8 	%r95, [%rd114+1];
	ld.local.v2.u32 	{%r96, %r97}, [%rd113];
	or.b32  	%r98, %r96, %r95;
	ld.s8 	%rs17, [%rd114+2];
	mul.wide.s16 	%r99, %rs17, 256;
	or.b32  	%r100, %r99, %r98;
	ld.s8 	%r101, [%rd114+3];
	shl.b32 	%r102, %r101, 16;
	or.b32  	%r103, %r102, %r100;
	ld.u8 	%r104, [%rd114+4];
	shl.b32 	%r105, %r104, 24;
	or.b32  	%r106, %r105, %r103;
	ld.s8 	%r107, [%rd114+5];
	or.b32  	%r108, %r97, %r107;
	ld.s8 	%rs18, [%rd114+6];
	mul.wide.s16 	%r109, %rs18, 256;
	or.b32  	%r110, %r109, %r108;
	ld.s8 	%r111, [%rd114+7];
	shl.b32 	%r112, %r111, 16;
	or.b32  	%r113, %r112, %r110;
	ld.u8 	%r114, [%rd114+8];
	shl.b32 	%r115, %r114, 24;
	or.b32  	%r116, %r115, %r113;
	st.local.v2.u32 	[%rd113], {%r106, %r116};
	add.s32 	%r796, %r796, 16;
	add.s64 	%rd114, %rd114, 16;
	add.s64 	%rd113, %rd113, 16;
	setp.ne.s32 	%p12, %r796, 0;
	@%p12 bra 	$L__BB0_16;
$L__BB0_17:
	setp.eq.s32 	%p13, %r14, 0;
	@%p13 bra 	$L__BB0_26;
	and.b32  	%r21, %r1, 7;
	setp.lt.u32 	%p14, %r14, 8;
	@%p14 bra 	$L__BB0_20;
	cvt.u64.u32 	%rd69, %r806;
	add.s64 	%rd70, %rd23, %rd69;
	ld.s8 	%r118, [%rd70];
	and.b32  	%r119, %r806, -4;
	cvt.u64.u32 	%rd71, %r119;
	add.s64 	%rd72, %rd1, %rd71;
	ld.local.u32 	%r120, [%rd72];
	or.b32  	%r121, %r118, %r120;
	st.local.u32 	[%rd72], %r121;
	add.s32 	%r122, %r806, 1;
	ld.s8 	%r123, [%rd70+1];
	shl.b32 	%r124, %r122, 3;
	and.b32  	%r125, %r124, 24;
	shl.b32 	%r126, %r123, %r125;
	and.b32  	%r127, %r122, -4;
	cvt.u64.u32 	%rd73, %r127;
	add.s64 	%rd74, %rd1, %rd73;
	ld.local.u32 	%r128, [%rd74];
	or.b32  	%r129, %r126, %r128;
	st.local.u32 	[%rd74], %r129;
	add.s32 	%r130, %r806, 2;
	ld.s8 	%r131, [%rd70+2];
	shl.b32 	%r132, %r130, 3;
	and.b32  	%r133, %r132, 24;
	shl.b32 	%r134, %r131, %r133;
	and.b32  	%r135, %r130, -4;
	cvt.u64.u32 	%rd75, %r135;
	add.s64 	%rd76, %rd1, %rd75;
	ld.local.u32 	%r136, [%rd76];
	or.b32  	%r137, %r134, %r136;
	st.local.u32 	[%rd76], %r137;
	add.s32 	%r138, %r806, 3;
	ld.s8 	%r139, [%rd70+3];
	shl.b32 	%r140, %r138, 3;
	and.b32  	%r141, %r140, 24;
	shl.b32 	%r142, %r139, %r141;
	and.b32  	%r143, %r138, -4;
	cvt.u64.u32 	%rd77, %r143;
	add.s64 	%rd78, %rd1, %rd77;
	ld.local.u32 	%r144, [%rd78];
	or.b32  	%r145, %r142, %r144;
	st.local.u32 	[%rd78], %r145;
	add.s32 	%r146, %r806, 4;
	ld.s8 	%r147, [%rd70+4];
	and.b32  	%r148, %r146, -4;
	cvt.u64.u32 	%rd79, %r148;
	add.s64 	%rd80, %rd1, %rd79;
	ld.local.u32 	%r149, [%rd80];
	or.b32  	%r150, %r147, %r149;
	st.local.u32 	[%rd80], %r150;
	add.s32 	%r151, %r806, 5;
	ld.s8 	%r152, [%rd70+5];
	shl.b32 	%r153, %r151, 3;
	and.b32  	%r154, %r153, 24;
	shl.b32 	%r155, %r152, %r154;
	and.b32  	%r156, %r151, -4;
	cvt.u64.u32 	%rd81, %r156;
	add.s64 	%rd82, %rd1, %rd81;
	ld.local.u32 	%r157, [%rd82];
	or.b32  	%r158, %r155, %r157;
	st.local.u32 	[%rd82], %r158;
	add.s32 	%r159, %r806, 6;
	ld.s8 	%r160, [%rd70+6];
	shl.b32 	%r161, %r159, 3;
	and.b32  	%r162, %r161, 24;
	shl.b32 	%r163, %r160, %r162;
	and.b32  	%r164, %r159, -4;
	cvt.u64.u32 	%rd83, %r164;
	add.s64 	%rd84, %rd1, %rd83;
	ld.local.u32 	%r165, [%rd84];
	or.b32  	%r166, %r163, %r165;
	st.local.u32 	[%rd84], %r166;
	add.s32 	%r167, %r806, 7;
	ld.s8 	%r168, [%rd70+7];
	shl.b32 	%r169, %r167, 3;
	and.b32  	%r170, %r169, 24;
	shl.b32 	%r171, %r168, %r170;
	and.b32  	%r172, %r167, -4;
	cvt.u64.u32 	%rd85, %r172;
	add.s64 	%rd86, %rd1, %rd85;
	ld.local.u32 	%r173, [%rd86];
	or.b32  	%r174, %r171, %r173;
	st.local.u32 	[%rd86], %r174;
	add.s32 	%r806, %r806, 8;
$L__BB0_20:
	setp.eq.s32 	%p15, %r21, 0;
	@%p15 bra 	$L__BB0_26;
	and.b32  	%r25, %r1, 3;
	setp.lt.u32 	%p16, %r21, 4;
	@%p16 bra 	$L__BB0_23;
	cvt.u64.u32 	%rd87, %r806;
	add.s64 	%rd88, %rd23, %rd87;
	ld.s8 	%r176, [%rd88];
	shl.b32 	%r177, %r806, 3;
	and.b32  	%r178, %r177, 24;
	shl.b32 	%r179, %r176, %r178;
	and.b32  	%r180, %r806, -4;
	cvt.u64.u32 	%rd89, %r180;
	add.s64 	%rd90, %rd1, %rd89;
	ld.local.u32 	%r181, [%rd90];
	or.b32  	%r182, %r179, %r181;
	st.local.u32 	[%rd90], %r182;
	add.s32 	%r183, %r806, 1;
	ld.s8 	%r184, [%rd88+1];
	shl.b32 	%r185, %r183, 3;
	and.b32  	%r186, %r185, 24;
	shl.b32 	%r187, %r184, %r186;
	and.b32  	%r188, %r183, -4;
	cvt.u64.u32 	%rd91, %r188;
	add.s64 	%rd92, %rd1, %rd91;
	ld.local.u32 	%r189, [%rd92];
	or.b32  	%r190, %r187, %r189;
	st.local.u32 	[%rd92], %r190;
	add.s32 	%r191, %r806, 2;
	ld.s8 	%r192, [%rd88+2];
	shl.b32 	%r193, %r191, 3;
	and.b32  	%r194, %r193, 24;
	shl.b32 	%r195, %r192, %r194;
	and.b32  	%r196, %r191, -4;
	cvt.u64.u32 	%rd93, %r196;
	add.s64 	%rd94, %rd1, %rd93;
	ld.local.u32 	%r197, [%rd94];
	or.b32  	%r198, %r195, %r197;
	st.local.u32 	[%rd94], %r198;
	add.s32 	%r199, %r806, 3;
	ld.s8 	%r200, [%rd88+3];
	shl.b32 	%r201, %r199, 3;
	and.b32  	%r202, %r201, 24;
	shl.b32 	%r203, %r200, %r202;
	and.b32  	%r204, %r199, -4;
	cvt.u64.u32 	%rd95, %r204;
	add.s64 	%rd96, %rd1, %rd95;
	ld.local.u32 	%r205, [%rd96];
	or.b32  	%r206, %r203, %r205;
	st.local.u32 	[%rd96], %r206;
	add.s32 	%r806, %r806, 4;
$L__BB0_23:
	setp.eq.s32 	%p17, %r25, 0;
	@%p17 bra 	$L__BB0_26;
	shl.b32 	%r804, %r806, 3;
	cvt.u64.u32 	%rd97, %r806;
	add.s64 	%rd115, %rd23, %rd97;
	neg.s32 	%r803, %r25;
$L__BB0_25:
	.pragma "nounroll";
	ld.s8 	%r207, [%rd115];
	and.b32  	%r208, %r804, 24;
	shl.b32 	%r209, %r207, %r208;
	and.b32  	%r210, %r806, -4;
	cvt.u64.u32 	%rd98, %r210;
	add.s64 	%rd99, %rd1, %rd98;
	ld.local.u32 	%r211, [%rd99];
	or.b32  	%r212, %r209, %r211;
	st.local.u32 	[%rd99], %r212;
	add.s32 	%r806, %r806, 1;
	add.s32 	%r804, %r804, 8;
	add.s64 	%rd115, %rd115, 1;
	add.s32 	%r803, %r803, 1;
	setp.ne.s32 	%p18, %r803, 0;
	@%p18 bra 	$L__BB0_25;
$L__BB0_26:
	shl.b32 	%r213, %r806, 3;
	and.b32  	%r214, %r213, 24;
	mov.b32 	%r215, 128;
	shl.b32 	%r216, %r215, %r214;
	and.b32  	%r217, %r806, -4;
	cvt.u64.u32 	%rd100, %r217;
	add.s64 	%rd101, %rd1, %rd100;
	ld.local.u32 	%r218, [%rd101];
	or.b32  	%r219, %r218, %r216;
	st.local.u32 	[%rd101], %r219;
	shl.b32 	%r220, %r1, 3;
	ld.local.v2.u32 	{%r221, %r222}, [%rd1];
	add.s32 	%r223, %r221, -680876937;
	shf.l.wrap.b32 	%r224, %r223, %r223, 7;
	add.s32 	%r225, %r224, -271733879;
	and.b32  	%r226, %r225, -271733879;
	sub.s32 	%r227, 271733878, %r224;
	and.b32  	%r228, %r227, -1732584194;
	or.b32  	%r229, %r226, %r228;
	add.s32 	%r230, %r222, %r229;
	add.s32 	%r231, %r230, -117830708;
	shf.l.wrap.b32 	%r232, %r231, %r231, 12;
	add.s32 	%r233, %r232, %r225;
	not.b32 	%r234, %r233;
	and.b32  	%r235, %r233, %r225;
	and.b32  	%r236, %r234, -271733879;
	or.b32  	%r237, %r236, %r235;
	ld.local.v2.u32 	{%r238, %r239}, [%rd1+8];
	add.s32 	%r240, %r238, %r237;
	add.s32 	%r241, %r240, -1126478375;
	shf.l.wrap.b32 	%r242, %r241, %r241, 17;
	add.s32 	%r243, %r242, %r233;
	and.b32  	%r244, %r243, %r233;
	not.b32 	%r245, %r243;
	and.b32  	%r246, %r225, %r245;
	or.b32  	%r247, %r244, %r246;
	add.s32 	%r248, %r239, %r247;
	add.s32 	%r249, %r248, -1316259209;
	shf.l.wrap.b32 	%r250, %r249, %r249, 22;
	add.s32 	%r251, %r250, %r243;
	and.b32  	%r252, %r251, %r243;
	not.b32 	%r253, %r251;
	and.b32  	%r254, %r233, %r253;
	or.b32  	%r255, %r252, %r254;
	ld.local.v2.u32 	{%r256, %r257}, [%rd1+16];
	add.s32 	%r258, %r224, %r256;
	add.s32 	%r259, %r258, %r255;
	add.s32 	%r260, %r259, -448152776;
	shf.l.wrap.b32 	%r261, %r260, %r260, 7;
	add.s32 	%r262, %r261, %r251;
	and.b32  	%r263, %r262, %r251;
	not.b32 	%r264, %r262;
	and.b32  	%r265, %r243, %r264;
	or.b32  	%r266, %r263, %r265;
	add.s32 	%r267, %r257, %r233;
	add.s32 	%r268, %r267, %r266;
	add.s32 	%r269, %r268, 1200080426;
	shf.l.wrap.b32 	%r270, %r269, %r269, 12;
	add.s32 	%r271, %r270, %r262;
	and.b32  	%r272, %r271, %r262;
	not.b32 	%r273, %r271;
	and.b32  	%r274, %r251, %r273;
	or.b32  	%r275, %r272, %r274;
	ld.local.v2.u32 	{%r276, %r277}, [%rd1+24];
	add.s32 	%r278, %r276, %r243;
	add.s32 	%r279, %r278, %r275;
	add.s32 	%r280, %r279, -1473231341;
	shf.l.wrap.b32 	%r281, %r280, %r280, 17;
	add.s32 	%r282, %r281, %r271;
	and.b32  	%r283, %r282, %r271;
	not.b32 	%r284, %r282;
	and.b32  	%r285, %r262, %r284;
	or.b32  	%r286, %r283, %r285;
	add.s32 	%r287, %r277, %r251;
	add.s32 	%r288, %r287, %r286;
	add.s32 	%r289, %r288, -45705983;
	shf.l.wrap.b32 	%r290, %r289, %r289, 22;
	add.s32 	%r291, %r290, %r282;
	and.b32  	%r292, %r291, %r282;
	not.b32 	%r293, %r291;
	and.b32  	%r294, %r271, %r293;
	or.b32  	%r295, %r292, %r294;
	ld.local.v2.u32 	{%r296, %r297}, [%rd1+32];
	add.s32 	%r298, %r296, %r262;
	add.s32 	%r299, %r298, %r295;
	add.s32 	%r300, %r299, 1770035416;
	shf.l.wrap.b32 	%r301, %r300, %r300, 7;
	add.s32 	%r302, %r301, %r291;
	and.b32  	%r303, %r302, %r291;
	not.b32 	%r304, %r302;
	and.b32  	%r305, %r282, %r304;
	or.b32  	%r306, %r303, %r305;
	add.s32 	%r307, %r297, %r271;
	add.s32 	%r308, %r307, %r306;
	add.s32 	%r309, %r308, -1958414417;
	shf.l.wrap.b32 	%r310, %r309, %r309, 12;
	add.s32 	%r311, %r310, %r302;
	and.b32  	%r312, %r311, %r302;
	not.b32 	%r313, %r311;
	and.b32  	%r314, %r291, %r313;
	or.b32  	%r315, %r312, %r314;
	ld.local.v2.u32 	{%r316, %r317}, [%rd1+40];
	add.s32 	%r318, %r316, %r282;
	add.s32 	%r319, %r318, %r315;
	add.s32 	%r320, %r319, -42063;
	shf.l.wrap.b32 	%r321, %r320, %r320, 17;
	add.s32 	%r322, %r321, %r311;
	and.b32  	%r323, %r322, %r311;
	not.b32 	%r324, %r322;
	and.b32  	%r325, %r302, %r324;
	or.b32  	%r326, %r323, %r325;
	add.s32 	%r327, %r317, %r291;
	add.s32 	%r328, %r327, %r326;
	add.s32 	%r329, %r328, -1990404162;
	shf.l.wrap.b32 	%r330, %r329, %r329, 22;
	add.s32 	%r331, %r330, %r322;
	and.b32  	%r332, %r331, %r322;
	not.b32 	%r333, %r331;
	and.b32  	%r334, %r311, %r333;
	or.b32  	%r335, %r332, %r334;
	ld.local.v2.u32 	{%r336, %r337}, [%rd1+48];
	add.s32 	%r338, %r336, %r302;
	add.s32 	%r339, %r338, %r335;
	add.s32 	%r340, %r339, 1804603682;
	shf.l.wrap.b32 	%r341, %r340, %r340, 7;
	add.s32 	%r342, %r341, %r331;
	and.b32  	%r343, %r342, %r331;
	not.b32 	%r344, %r342;
	and.b32  	%r345, %r322, %r344;
	or.b32  	%r346, %r343, %r345;
	add.s32 	%r347, %r337, %r311;
	add.s32 	%r348, %r347, %r346;
	add.s32 	%r349, %r348, -40341101;
	shf.l.wrap.b32 	%r350, %r349, %r349, 12;
	add.s32 	%r351, %r350, %r342;
	and.b32  	%r352, %r351, %r342;
	not.b32 	%r353, %r351;
	and.b32  	%r354, %r331, %r353;
	or.b32  	%r355, %r352, %r354;
	add.s32 	%r356, %r220, %r322;
	add.s32 	%r357, %r356, %r355;
	add.s32 	%r358, %r357, -1502002290;
	shf.l.wrap.b32 	%r359, %r358, %r358, 17;
	add.s32 	%r360, %r359, %r351;
	and.b32  	%r361, %r360, %r351;
	not.b32 	%r362, %r360;
	and.b32  	%r363, %r342, %r362;
	or.b32  	%r364, %r361, %r363;
	add.s32 	%r365, %r331, %r364;
	add.s32 	%r366, %r365, 1236535329;
	shf.l.wrap.b32 	%r367, %r366, %r366, 22;
	add.s32 	%r368, %r367, %r360;
	and.b32  	%r369, %r368, %r351;
	and.b32  	%r370, %r360, %r353;
	or.b32  	%r371, %r369, %r370;
	add.s32 	%r372, %r222, %r342;
	add.s32 	%r373, %r372, %r371;
	add.s32 	%r374, %r373, -165796510;
	shf.l.wrap.b32 	%r375, %r374, %r374, 5;
	add.s32 	%r376, %r375, %r368;
	and.b32  	%r377, %r376, %r360;
	and.b32  	%r378, %r368, %r362;
	or.b32  	%r379, %r377, %r378;
	add.s32 	%r380, %r276, %r351;
	add.s32 	%r381, %r380, %r379;
	add.s32 	%r382, %r381, -1069501632;
	shf.l.wrap.b32 	%r383, %r382, %r382, 9;
	add.s32 	%r384, %r383, %r376;
	and.b32  	%r385, %r384, %r368;
	not.b32 	%r386, %r368;
	and.b32  	%r387, %r376, %r386;
	or.b32  	%r388, %r385, %r387;
	add.s32 	%r389, %r317, %r360;
	add.s32 	%r390, %r389, %r388;
	add.s32 	%r391, %r390, 643717713;
	shf.l.wrap.b32 	%r392, %r391, %r391, 14;
	add.s32 	%r393, %r392, %r384;
	and.b32  	%r394, %r393, %r376;
	not.b32 	%r395, %r376;
	and.b32  	%r396, %r384, %r395;
	or.b32  	%r397, %r394, %r396;
	add.s32 	%r398, %r221, %r368;
	add.s32 	%r399, %r398, %r397;
	add.s32 	%r400, %r399, -373897302;
	shf.l.wrap.b32 	%r401, %r400, %r400, 20;
	add.s32 	%r402, %r401, %r393;
	and.b32  	%r403, %r402, %r384;
	not.b32 	%r404, %r384;
	and.b32  	%r405, %r393, %r404;
	or.b32  	%r406, %r403, %r405;
	add.s32 	%r407, %r257, %r376;
	add.s32 	%r408, %r407, %r406;
	add.s32 	%r409, %r408, -701558691;
	shf.l.wrap.b32 	%r410, %r409, %r409, 5;
	add.s32 	%r411, %r410, %r402;
	and.b32  	%r412, %r411, %r393;
	not.b32 	%r413, %r393;
	and.b32  	%r414, %r402, %r413;
	or.b32  	%r415, %r412, %r414;
	add.s32 	%r416, %r316, %r384;
	add.s32 	%r417, %r416, %r415;
	add.s32 	%r418, %r417, 38016083;
	shf.l.wrap.b32 	%r419, %r418, %r418, 9;
	add.s32 	%r420, %r419, %r411;
	and.b32  	%r421, %r420, %r402;
	not.b32 	%r422, %r402;
	and.b32  	%r423, %r411, %r422;
	or.b32  	%r424, %r421, %r423;
	add.s32 	%r425, %r393, %r424;
	add.s32 	%r426, %r425, -660478335;
	shf.l.wrap.b32 	%r427, %r426, %r426, 14;
	add.s32 	%r428, %r427, %r420;
	and.b32  	%r429, %r428, %r411;
	not.b32 	%r430, %r411;
	and.b32  	%r431, %r420, %r430;
	or.b32  	%r432, %r429, %r431;
	add.s32 	%r433, %r256, %r402;
	add.s32 	%r434, %r433, %r432;
	add.s32 	%r435, %r434, -405537848;
	shf.l.wrap.b32 	%r436, %r435, %r435, 20;
	add.s32 	%r437, %r436, %r428;
	and.b32  	%r438, %r437, %r420;
	not.b32 	%r439, %r420;
	and.b32  	%r440, %r428, %r439;
	or.b32  	%r441, %r438, %r440;
	add.s32 	%r442, %r297, %r411;
	add.s32 	%r443, %r442, %r441;
	add.s32 	%r444, %r443, 568446438;
	shf.l.wrap.b32 	%r445, %r444, %r444, 5;
	add.s32 	%r446, %r445, %r437;
	and.b32  	%r447, %r446, %r428;
	not.b32 	%r448, %r428;
	and.b32  	%r449, %r437, %r448;
	or.b32  	%r450, %r447, %r449;
	add.s32 	%r451, %r220, %r420;
	add.s32 	%r452, %r451, %r450;
	add.s32 	%r453, %r452, -1019803690;
	shf.l.wrap.b32 	%r454, %r453, %r453, 9;
	add.s32 	%r455, %r454, %r446;
	and.b32  	%r456, %r455, %r437;
	not.b32 	%r457, %r437;
	and.b32  	%r458, %r446, %r457;
	or.b32  	%r459, %r456, %r458;
	add.s32 	%r460, %r239, %r428;
	add.s32 	%r461, %r460, %r459;
	add.s32 	%r462, %r461, -187363961;
	shf.l.wrap.b32 	%r463, %r462, %r462, 14;
	add.s32 	%r464, %r463, %r455;
	and.b32  	%r465, %r464, %r446;
	not.b32 	%r466, %r446;
	and.b32  	%r467, %r455, %r466;
	or.b32  	%r468, %r465, %r467;
	add.s32 	%r469, %r296, %r437;
	add.s32 	%r470, %r469, %r468;
	add.s32 	%r471, %r470, 1163531501;
	shf.l.wrap.b32 	%r472, %r471, %r471, 20;
	add.s32 	%r473, %r472, %r464;
	and.b32  	%r474, %r473, %r455;
	not.b32 	%r475, %r455;
	and.b32  	%r476, %r464, %r475;
	or.b32  	%r477, %r474, %r476;
	add.s32 	%r478, %r337, %r446;
	add.s32 	%r479, %r478, %r477;
	add.s32 	%r480, %r479, -1444681467;
	shf.l.wrap.b32 	%r481, %r480, %r480, 5;
	add.s32 	%r482, %r481, %r473;
	and.b32  	%r483, %r482, %r464;
	not.b32 	%r484, %r464;
	and.b32  	%r485, %r473, %r484;
	or.b32  	%r486, %r483, %r485;
	add.s32 	%r487, %r238, %r455;
	add.s32 	%r488, %r487, %r486;
	add.s32 	%r489, %r488, -51403784;
	shf.l.wrap.b32 	%r490, %r489, %r489, 9;
	add.s32 	%r491, %r490, %r482;
	and.b32  	%r492, %r491, %r473;
	not.b32 	%r493, %r473;
	and.b32  	%r494, %r482, %r493;
	or.b32  	%r495, %r492, %r494;
	add.s32 	%r496, %r277, %r464;
	add.s32 	%r497, %r496, %r495;
	add.s32 	%r498, %r497, 1735328473;
	shf.l.wrap.b32 	%r499, %r498, %r498, 14;
	add.s32 	%r500, %r499, %r491;
	and.b32  	%r501, %r500, %r482;
	not.b32 	%r502, %r482;
	and.b32  	%r503, %r491, %r502;
	or.b32  	%r504, %r501, %r503;
	add.s32 	%r505, %r336, %r473;
	add.s32 	%r506, %r505, %r504;
	add.s32 	%r507, %r506, -1926607734;
	shf.l.wrap.b32 	%r508, %r507, %r507, 20;
	add.s32 	%r509, %r508, %r500;
	xor.b32  	%r510, %r500, %r491;
	xor.b32  	%r511, %r510, %r509;
	add.s32 	%r512, %r257, %r482;
	add.s32 	%r513, %r512, %r511;
	add.s32 	%r514, %r513, -378558;
	shf.l.wrap.b32 	%r515, %r514, %r514, 4;
	add.s32 	%r516, %r515, %r509;
	xor.b32  	%r517, %r509, %r500;
	xor.b32  	%r518, %r517, %r516;
	add.s32 	%r519, %r296, %r491;
	add.s32 	%r520, %r519, %r518;
	add.s32 	%r521, %r520, -2022574463;
	shf.l.wrap.b32 	%r522, %r521, %r521, 11;
	add.s32 	%r523, %r522, %r516;
	xor.b32  	%r524, %r516, %r509;
	xor.b32  	%r525, %r524, %r523;
	add.s32 	%r526, %r317, %r500;
	add.s32 	%r527, %r526, %r525;
	add.s32 	%r528, %r527, 1839030562;
	shf.l.wrap.b32 	%r529, %r528, %r528, 16;
	add.s32 	%r530, %r529, %r523;
	xor.b32  	%r531, %r523, %r516;
	xor.b32  	%r532, %r531, %r530;
	add.s32 	%r533, %r220, %r509;
	add.s32 	%r534, %r533, %r532;
	add.s32 	%r535, %r534, -35309556;
	shf.l.wrap.b32 	%r536, %r535, %r535, 23;
	add.s32 	%r537, %r536, %r530;
	xor.b32  	%r538, %r530, %r523;
	xor.b32  	%r539, %r538, %r537;
	add.s32 	%r540, %r222, %r516;
	add.s32 	%r541, %r540, %r539;
	add.s32 	%r542, %r541, -1530992060;
	shf.l.wrap.b32 	%r543, %r542, %r542, 4;
	add.s32 	%r544, %r543, %r537;
	xor.b32  	%r545, %r537, %r530;
	xor.b32  	%r546, %r545, %r544;
	add.s32 	%r547, %r256, %r523;
	add.s32 	%r548, %r547, %r546;
	add.s32 	%r549, %r548, 1272893353;
	shf.l.wrap.b32 	%r550, %r549, %r549, 11;
	add.s32 	%r551, %r550, %r544;
	xor.b32  	%r552, %r544, %r537;
	xor.b32  	%r553, %r552, %r551;
	add.s32 	%r554, %r277, %r530;
	add.s32 	%r555, %r554, %r553;
	add.s32 	%r556, %r555, -155497632;
	shf.l.wrap.b32 	%r557, %r556, %r556, 16;
	add.s32 	%r558, %r557, %r551;
	xor.b32  	%r559, %r551, %r544;
	xor.b32  	%r560, %r559, %r558;
	add.s32 	%r561, %r316, %r537;
	add.s32 	%r562, %r561, %r560;
	add.s32 	%r563, %r562, -1094730640;
	shf.l.wrap.b32 	%r564, %r563, %r563, 23;
	add.s32 	%r565, %r564, %r558;
	xor.b32  	%r566, %r558, %r551;
	xor.b32  	%r567, %r566, %r565;
	add.s32 	%r568, %r337, %r544;
	add.s32 	%r569, %r568, %r567;
	add.s32 	%r570, %r569, 681279174;
	shf.l.wrap.b32 	%r571, %r570, %r570, 4;
	add.s32 	%r572, %r571, %r565;
	xor.b32  	%r573, %r565, %r558;
	xor.b32  	%r574, %r573, %r572;
	add.s32 	%r575, %r221, %r551;
	add.s32 	%r576, %r575, %r574;
	add.s32 	%r577, %r576, -358537222;
	shf.l.wrap.b32 	%r578, %r577, %r577, 11;
	add.s32 	%r579, %r578, %r572;
	xor.b32  	%r580, %r572, %r565;
	xor.b32  	%r581, %r580, %r579;
	add.s32 	%r582, %r239, %r558;
	add.s32 	%r583, %r582, %r581;
	add.s32 	%r584, %r583, -722521979;
	shf.l.wrap.b32 	%r585, %r584, %r584, 16;
	add.s32 	%r586, %r585, %r579;
	xor.b32  	%r587, %r579, %r572;
	xor.b32  	%r588, %r587, %r586;
	add.s32 	%r589, %r276, %r565;
	add.s32 	%r590, %r589, %r588;
	add.s32 	%r591, %r590, 76029189;
	shf.l.wrap.b32 	%r592, %r591, %r591, 23;
	add.s32 	%r593, %r592, %r586;
	xor.b32  	%r594, %r586, %r579;
	xor.b32  	%r595, %r594, %r593;
	add.s32 	%r596, %r297, %r572;
	add.s32 	%r597, %r596, %r595;
	add.s32 	%r598, %r597, -640364487;
	shf.l.wrap.b32 	%r599, %r598, %r598, 4;
	add.s32 	%r600, %r599, %r593;
	xor.b32  	%r601, %r593, %r586;
	xor.b32  	%r602, %r601, %r600;
	add.s32 	%r603, %r336, %r579;
	add.s32 	%r604, %r603, %r602;
	add.s32 	%r605, %r604, -421815835;
	shf.l.wrap.b32 	%r606, %r605, %r605, 11;
	add.s32 	%r607, %r606, %r600;
	xor.b32  	%r608, %r600, %r593;
	xor.b32  	%r609, %r608, %r607;
	add.s32 	%r610, %r586, %r609;
	add.s32 	%r611, %r610, 530742520;
	shf.l.wrap.b32 	%r612, %r611, %r611, 16;
	add.s32 	%r613, %r612, %r607;
	xor.b32  	%r614, %r607, %r600;
	xor.b32  	%r615, %r614, %r613;
	add.s32 	%r616, %r238, %r593;
	add.s32 	%r617, %r616, %r615;
	add.s32 	%r618, %r617, -995338651;
	shf.l.wrap.b32 	%r619, %r618, %r618, 23;
	add.s32 	%r620, %r619, %r613;
	not.b32 	%r621, %r607;
	or.b32  	%r622, %r620, %r621;
	xor.b32  	%r623, %r622, %r613;
	add.s32 	%r624, %r221, %r600;
	add.s32 	%r625, %r624, %r623;
	add.s32 	%r626, %r625, -198630844;
	shf.l.wrap.b32 	%r627, %r626, %r626, 6;
	add.s32 	%r628, %r627, %r620;
	not.b32 	%r629, %r613;
	or.b32  	%r630, %r628, %r629;
	xor.b32  	%r631, %r630, %r620;
	add.s32 	%r632, %r277, %r607;
	add.s32 	%r633, %r632, %r631;
	add.s32 	%r634, %r633, 1126891415;
	shf.l.wrap.b32 	%r635, %r634, %r634, 10;
	add.s32 	%r636, %r635, %r628;
	not.b32 	%r637, %r620;
	or.b32  	%r638, %r636, %r637;
	xor.b32  	%r639, %r638, %r628;
	add.s32 	%r640, %r220, %r613;
	add.s32 	%r641, %r640, %r639;
	add.s32 	%r642, %r641, -1416354905;
	shf.l.wrap.b32 	%r643, %r642, %r642, 15;
	add.s32 	%r644, %r643, %r636;
	not.b32 	%r645, %r628;
	or.b32  	%r646, %r644, %r645;
	xor.b32  	%r647, %r646, %r636;
	add.s32 	%r648, %r257, %r620;
	add.s32 	%r649, %r648, %r647;
	add.s32 	%r650, %r649, -57434055;
	shf.l.wrap.b32 	%r651, %r650, %r650, 21;
	add.s32 	%r652, %r651, %r644;
	not.b32 	%r653, %r636;
	or.b32  	%r654, %r652, %r653;
	xor.b32  	%r655, %r654, %r644;
	add.s32 	%r656, %r336, %r628;
	add.s32 	%r657, %r656, %r655;
	add.s32 	%r658, %r657, 1700485571;
	shf.l.wrap.b32 	%r659, %r658, %r658, 6;
	add.s32 	%r660, %r659, %r652;
	not.b32 	%r661, %r644;
	or.b32  	%r662, %r660, %r661;
	xor.b32  	%r663, %r662, %r652;
	add.s32 	%r664, %r239, %r636;
	add.s32 	%r665, %r664, %r663;
	add.s32 	%r666, %r665, -1894986606;
	shf.l.wrap.b32 	%r667, %r666, %r666, 10;
	add.s32 	%r668, %r667, %r660;
	not.b32 	%r669, %r652;
	or.b32  	%r670, %r668, %r669;
	xor.b32  	%r671, %r670, %r660;
	add.s32 	%r672, %r316, %r644;
	add.s32 	%r673, %r672, %r671;
	add.s32 	%r674, %r673, -1051523;
	shf.l.wrap.b32 	%r675, %r674, %r674, 15;
	add.s32 	%r676, %r675, %r668;
	not.b32 	%r677, %r660;
	or.b32  	%r678, %r676, %r677;
	xor.b32  	%r679, %r678, %r668;
	add.s32 	%r680, %r222, %r652;
	add.s32 	%r681, %r680, %r679;
	add.s32 	%r682, %r681, -2054922799;
	shf.l.wrap.b32 	%r683, %r682, %r682, 21;
	add.s32 	%r684, %r683, %r676;
	not.b32 	%r685, %r668;
	or.b32  	%r686, %r684, %r685;
	xor.b32  	%r687, %r686, %r676;
	add.s32 	%r688, %r296, %r660;
	add.s32 	%r689, %r688, %r687;
	add.s32 	%r690, %r689, 1873313359;
	shf.l.wrap.b32 	%r691, %r690, %r690, 6;
	add.s32 	%r692, %r691, %r684;
	not.b32 	%r693, %r676;
	or.b32  	%r694, %r692, %r693;
	xor.b32  	%r695, %r694, %r684;
	add.s32 	%r696, %r668, %r695;
	add.s32 	%r697, %r696, -30611744;
	shf.l.wrap.b32 	%r698, %r697, %r697, 10;
	add.s32 	%r699, %r698, %r692;
	not.b32 	%r700, %r684;
	or.b32  	%r701, %r699, %r700;
	xor.b32  	%r702, %r701, %r692;
	add.s32 	%r703, %r276, %r676;
	add.s32 	%r704, %r703, %r702;
	add.s32 	%r705, %r704, -1560198380;
	shf.l.wrap.b32 	%r706, %r705, %r705, 15;
	add.s32 	%r707, %r706, %r699;
	not.b32 	%r708, %r692;
	or.b32  	%r709, %r707, %r708;
	xor.b32  	%r710, %r709, %r699;
	add.s32 	%r711, %r337, %r684;
	add.s32 	%r712, %r711, %r710;
	add.s32 	%r713, %r712, 1309151649;
	shf.l.wrap.b32 	%r714, %r713, %r713, 21;
	add.s32 	%r715, %r714, %r707;
	not.b32 	%r716, %r699;
	or.b32  	%r717, %r715, %r716;
	xor.b32  	%r718, %r717, %r707;
	add.s32 	%r719, %r256, %r692;
	add.s32 	%r720, %r719, %r718;
	add.s32 	%r721, %r720, -145523070;
	shf.l.wrap.b32 	%r722, %r721, %r721, 6;
	add.s32 	%r723, %r722, %r715;
	not.b32 	%r724, %r707;
	or.b32  	%r725, %r723, %r724;
	xor.b32  	%r726, %r725, %r715;
	add.s32 	%r727, %r317, %r699;
	add.s32 	%r728, %r727, %r726;
	add.s32 	%r729, %r728, -1120210379;
	shf.l.wrap.b32 	%r730, %r729, %r729, 10;
	add.s32 	%r731, %r730, %r723;
	not.b32 	%r732, %r715;
	or.b32  	%r733, %r731, %r732;
	xor.b32  	%r734, %r733, %r723;
	add.s32 	%r735, %r238, %r707;
	add.s32 	%r736, %r735, %r734;
	add.s32 	%r737, %r736, 718787259;
	shf.l.wrap.b32 	%r738, %r737, %r737, 15;
	add.s32 	%r739, %r738, %r731;
	not.b32 	%r740, %r723;
	or.b32  	%r741, %r739, %r740;
	xor.b32  	%r742, %r741, %r731;
	add.s32 	%r743, %r297, %r715;
	add.s32 	%r744, %r743, %r742;
	add.s32 	%r745, %r744, -343485551;
	shf.l.wrap.b32 	%r746, %r745, %r745, 21;
	add.s32 	%r38, %r723, 1732584193;
	add.s32 	%r747, %r739, %r746;
	add.s32 	%r39, %r747, -271733879;
	add.s32 	%r40, %r739, -1732584194;
	add.s32 	%r41, %r731, 271733878;
	shr.u32 	%r42, %r38, 8;
	shr.u32 	%r43, %r38, 16;
	shr.u32 	%r44, %r38, 24;
	shr.u32 	%r45, %r39, 8;
	shr.u32 	%r46, %r39, 16;
	shr.u32 	%r47, %r39, 24;
	shr.u32 	%r48, %r40, 8;
	shr.u32 	%r49, %r40, 16;
	shr.u32 	%r50, %r40, 24;
	shr.u32 	%r51, %r41, 8;
	shr.u32 	%r52, %r41, 16;
	shr.u32 	%r53, %r41, 24;
	add.u64 	%rd102, %SP, 64;
	add.u64 	%rd103, %SPL, 64;
	st.local.v4.b32 	[%rd103], {%r38, %r39, %r40, %r41};
	{ // callseq 2, 0
	.param .b64 param0;
	st.param.b64 	[param0], %rd23;
	call.uni 
	free, 
	(
	param0
	);
	} // callseq 2
	add.s64 	%rd104, %rd18, -1;
	setp.ne.s64 	%p19, %rd2, %rd104;
	@%p19 bra 	$L__BB0_28;
	add.u64 	%rd105, %SP, 80;
	add.u64 	%rd106, %SPL, 80;
	and.b32  	%r748, %r38, 255;
	st.local.u32 	[%rd106], %r748;
	mov.u64 	%rd107, $str$1;
	cvta.global.u64 	%rd108, %rd107;
	{ // callseq 3, 0
	.param .b64 param0;
	st.param.b64 	[param0], %rd108;
	.param .b64 param1;
	st.param.b64 	[param1], %rd105;
	.param .b32 retval0;
	call.uni (retval0), 
	vprintf, 
	(
	param0, 
	param1
	);
	ld.param.b32 	%r749, [retval0];
	} // callseq 3
	and.b32  	%r751, %r42, 255;
	st.local.u32 	[%rd106], %r751;
	{ // callseq 4, 0
	.param .b64 param0;
	st.param.b64 	[param0], %rd108;
	.param .b64 param1;
	st.param.b64 	[param1], %rd105;
	.param .b32 retval0;
	call.uni (retval0), 
	vprintf, 
	(
	param0, 
	param1
	);
	ld.param.b32 	%r752, [retval0];
	} // callseq 4
	and.b32  	%r754, %r43, 255;
	st.local.u32 	[%rd106], %r754;
	{ // callseq 5, 0
	.param .b64 param0;
	st.param.b64 	[param0], %rd108;
	.param .b64 param1;
	st.param.b64 	[param1], %rd105;
	.param .b32 retval0;
	call.uni (retval0), 
	vprintf, 
	(
	param0, 
	param1
	);
	ld.param.b32 	%r755, [retval0];
	} // callseq 5
	st.local.u32 	[%rd106], %r44;
	{ // callseq 6, 0
	.param .b64 param0;
	st.param.b64 	[param0], %rd108;
	.param .b64 param1;
	st.param.b64 	[param1], %rd105;
	.param .b32 retval0;
	call.uni (retval0), 
	vprintf, 
	(
	param0, 
	param1
	);
	ld.param.b32 	%r757, [retval0];
	} // callseq 6
	and.b32  	%r759, %r39, 255;
	st.local.u32 	[%rd106], %r759;
	{ // callseq 7, 0
	.param .b64 param0;
	st.param.b64 	[param0], %rd108;
	.param .b64 param1;
	st.param.b64 	[param1], %rd105;
	.param .b32 retval0;
	call.uni (retval0), 
	vprintf, 
	(
	param0, 
	param1
	);
	ld.param.b32 	%r760, [retval0];
	} // callseq 7
	and.b32  	%r762, %r45, 255;
	st.local.u32 	[%rd106], %r762;
	{ // callseq 8, 0
	.param .b64 param0;
	st.param.b64 	[param0], %rd108;
	.param .b64 param1;
	st.param.b64 	[param1], %rd105;
	.param .b32 retval0;
	call.uni (retval0), 
	vprintf, 
	(
	param0, 
	param1
	);
	ld.param.b32 	%r763, [retval0];
	} // callseq 8
	and.b32  	%r765, %r46, 255;
	st.local.u32 	[%rd106], %r765;
	{ // callseq 9, 0
	.param .b64 param0;
	st.param.b64 	[param0], %rd108;
	.param .b64 param1;
	st.param.b64 	[param1], %rd105;
	.param .b32 retval0;
	call.uni (retval0), 
	vprintf, 
	(
	param0, 
	param1
	);
	ld.param.b32 	%r766, [retval0];
	} // callseq 9
	st.local.u32 	[%rd106], %r47;
	{ // callseq 10, 0
	.param .b64 param0;
	st.param.b64 	[param0], %rd108;
	.param .b64 param1;
	st.param.b64 	[param1], %rd105;
	.param .b32 retval0;
	call.uni (retval0), 
	vprintf, 
	(
	param0, 
	param1
	);
	ld.param.b32 	%r768, [retval0];
	} // callseq 10
	and.b32  	%r770, %r40, 255;
	st.local.u32 	[%rd106], %r770;
	{ // callseq 11, 0
	.param .b64 param0;
	st.param.b64 	[param0], %rd108;
	.param .b64 param1;
	st.param.b64 	[param1], %rd105;
	.param .b32 retval0;
	call.uni (retval0), 
	vprintf, 
	(
	param0, 
	param1
	);
	ld.param.b32 	%r771, [retval0];
	} // callseq 11
	and.b32  	%r773, %r48, 255;
	st.local.u32 	[%rd106], %r773;
	{ // callseq 12, 0
	.param .b64 param0;
	st.param.b64 	[param0], %rd108;
	.param .b64 param1;
	st.param.b64 	[param1], %rd105;
	.param .b32 retval0;
	call.uni (retval0), 
	vprintf, 
	(
	param0, 
	param1
	);
	ld.param.b32 	%r774, [retval0];
	} // callseq 12
	and.b32  	%r776, %r49, 255;
	st.local.u32 	[%rd106], %r776;
	{ // callseq 13, 0
	.param .b64 param0;
	st.param.b64 	[param0], %rd108;
	.param .b64 param1;
	st.param.b64 	[param1], %rd105;
	.param .b32 retval0;
	call.uni (retval0), 
	vprintf, 
	(
	param0, 
	param1
	);
	ld.param.b32 	%r777, [retval0];
	} // callseq 13
	st.local.u32 	[%rd106], %r50;
	{ // callseq 14, 0
	.param .b64 param0;
	st.param.b64 	[param0], %rd108;
	.param .b64 param1;
	st.param.b64 	[param1], %rd105;
	.param .b32 retval0;
	call.uni (retval0), 
	vprintf, 
	(
	param0, 
	param1
	);
	ld.param.b32 	%r779, [retval0];
	} // callseq 14
	and.b32  	%r781, %r41, 255;
	st.local.u32 	[%rd106], %r781;
	{ // callseq 15, 0
	.param .b64 param0;
	st.param.b64 	[param0], %rd108;
	.param .b64 param1;
	st.param.b64 	[param1], %rd105;
	.param .b32 retval0;
	call.uni (retval0), 
	vprintf, 
	(
	param0, 
	param1
	);
	ld.param.b32 	%r782, [retval0];
	} // callseq 15
	and.b32  	%r784, %r51, 255;
	st.local.u32 	[%rd106], %r784;
	{ // callseq 16, 0
	.param .b64 param0;
	st.param.b64 	[param0], %rd108;
	.param .b64 param1;
	st.param.b64 	[param1], %rd105;
	.param .b32 retval0;
	call.uni (retval0), 
	vprintf, 
	(
	param0, 
	param1
	);
	ld.param.b32 	%r785, [retval0];
	} // callseq 16
	and.b32  	%r787, %r52, 255;
	st.local.u32 	[%rd106], %r787;
	{ // callseq 17, 0
	.param .b64 param0;
	st.param.b64 	[param0], %rd108;
	.param .b64 param1;
	st.param.b64 	[param1], %rd105;
	.param .b32 retval0;
	call.uni (retval0), 
	vprintf, 
	(
	param0, 
	param1
	);
	ld.param.b32 	%r788, [retval0];
	} // callseq 17
	st.local.u32 	[%rd106], %r53;
	{ // callseq 18, 0
	.param .b64 param0;
	st.param.b64 	[param0], %rd108;
	.param .b64 param1;
	st.param.b64 	[param1], %rd105;
	.param .b32 retval0;
	call.uni (retval0), 
	vprintf, 
	(
	param0, 
	param1
	);
	ld.param.b32 	%r790, [retval0];
	} // callseq 18
$L__BB0_28:
	{ // callseq 19, 0
	.param .b64 param0;
	st.param.b64 	[param0], %rd102;
	call.uni 
	free, 
	(
	param0
	);
	} // callseq 19
$L__BB0_29:
	ret;

}


// ===== COMPILED SASS (sm_100) =====

	.target	sm_100

	.elftype	@"ET_EXEC"


//--------------------- .note.nv.tkinfo           --------------------------
	.section	.note.nv.tkinfo,"",@"SHT_NOTE"
	.sectionflags	@"SHF_NOTE_NV_TKINFO"
	.tkinfo
        /*0018*/ 	.word	0x00000002
        /*0030*/ 	.string	""
        /*0030*/ 	.string	"ptxas"
        /*0030*/ 	.string	"Cuda compilation tools, release 13.0, V13.0.88"
        /*0030*/ 	.string	"Build cuda_13.0.r13.0/compiler.36424714_0"
        /*0030*/ 	.string	"-arch sm_100 -m 64 "



//--------------------- .note.nv.cuinfo           --------------------------
	.section	.note.nv.cuinfo,"",@"SHT_NOTE"
	.sectionflags	@"SHF_NOTE_NV_CUINFO"
        /*0018*/ 	.short	0x0002
        /*001a*/ 	.short	0x0064
        /*001c*/ 	.short	0x0082
	.zero		2


//--------------------- .nv.info                  --------------------------
	.section	.nv.info,"",@"SHT_CUDA_INFO"
	.align	4


	//----- nvinfo : EIATTR_REGCOUNT
	.align		4
        /*0000*/ 	.byte	0x04, 0x2f
        /*0002*/ 	.short	(.L_5 - .L_4)
	.align		4
.L_4:
        /*0004*/ 	.word	index@(_Z11kernel_multPcyPhy)
        /*0008*/ 	.word	0x00000028


	//----- nvinfo : EIATTR_FRAME_SIZE
	.align		4
.L_5:
        /*000c*/ 	.byte	0x04, 0x11
        /*000e*/ 	.short	(.L_7 - .L_6)
	.align		4
.L_6:
        /*0010*/ 	.word	index@(_Z11kernel_multPcyPhy)
        /*0014*/ 	.word	0x00000060


	//----- nvinfo : EIATTR_MIN_STACK_SIZE
	.align		4
.L_7:
        /*0018*/ 	.byte	0x04, 0x12
        /*001a*/ 	.short	(.L_9 - .L_8)
	.align		4
.L_8:
        /*001c*/ 	.word	index@(_Z11kernel_multPcyPhy)
        /*0020*/ 	.word	0x00000060
.L_9:


//--------------------- .nv.compat                --------------------------
	.section	.nv.compat,"",@"SHT_CUDA_COMPAT_INFO"
	.align	4
        /*0000*/ 	.byte	0x02, 0x09, 0x00, 0x00, 0x02, 0x02, 0x01, 0x00, 0x02, 0x05, 0x05, 0x00, 0x03, 0x07, 0x01, 0x01
        /*0010*/ 	.byte	0x02, 0x03, 0x00, 0x00, 0x02, 0x06, 0x01, 0x00, 0x04, 0x0b, 0x08, 0x00, 0x09, 0x00, 0x00, 0x00
        /*0020*/ 	.byte	0x00, 0x00, 0x00, 0x00


//--------------------- .nv.info._Z11kernel_multPcyPhy --------------------------
	.section	.nv.info._Z11kernel_multPcyPhy,"",@"SHT_CUDA_INFO"
	.sectionflags	@""
	.align	4


	//----- nvinfo : EIATTR_CUDA_API_VERSION
	.align		4
        /*0000*/ 	.byte	0x04, 0x37
        /*0002*/ 	.short	(.L_11 - .L_10)
.L_10:
        /*0004*/ 	.word	0x00000082


	//----- nvinfo : EIATTR_KPARAM_INFO
	.align		4
.L_11:
        /*0008*/ 	.byte	0x04, 0x17
        /*000a*/ 	.short	(.L_13 - .L_12)
.L_12:
        /*000c*/ 	.word	0x00000000
        /*0010*/ 	.short	0x0003
        /*0012*/ 	.short	0x0018
        /*0014*/ 	.byte	0x00, 0xf0, 0x21, 0x00


	//----- nvinfo : EIATTR_KPARAM_INFO
	.align		4
.L_13:
        /*0018*/ 	.byte	0x04, 0x17
        /*001a*/ 	.short	(.L_15 - .L_14)
.L_14:
        /*001c*/ 	.word	0x00000000
        /*0020*/ 	.short	0x0002
        /*0022*/ 	.short	0x0010
        /*0024*/ 	.byte	0x00, 0xf5, 0x21, 0x00


	//----- nvinfo : EIATTR_KPARAM_INFO
	.align		4
.L_15:
        /*0028*/ 	.byte	0x04, 0x17
        /*002a*/ 	.short	(.L_17 - .L_16)
.L_16:
        /*002c*/ 	.word	0x00000000
        /*0030*/ 	.short	0x0001
        /*0032*/ 	.short	0x0008
        /*0034*/ 	.byte	0x00, 0xf0, 0x21, 0x00


	//----- nvinfo : EIATTR_KPARAM_INFO
	.align		4
.L_17:
        /*0038*/ 	.byte	0x04, 0x17
        /*003a*/ 	.short	(.L_19 - .L_18)
.L_18:
        /*003c*/ 	.word	0x00000000
        /*0040*/ 	.short	0x0000
        /*0042*/ 	.short	0x0000
        /*0044*/ 	.byte	0x00, 0xf5, 0x21, 0x00


	//----- nvinfo : EIATTR_SPARSE_MMA_MASK
	.align		4
.L_19:
        /*0048*/ 	.byte	0x03, 0x50
        /*004a*/ 	.short	0x0000


	//----- nvinfo : EIATTR_MAXREG_COUNT
	.align		4
        /*004c*/ 	.byte	0x03, 0x1b
        /*004e*/ 	.short	0x00ff


	//----- nvinfo : EIATTR_EXTERNS
	.align		4
        /*0050*/ 	.byte	0x04, 0x0f
        /*0052*/ 	.short	(.L_21 - .L_20)


	//   ....[0]....
	.align		4
.L_20:
        /*0054*/ 	.word	index@(vprintf)


	//   ....[1]....
	.align		4
        /*0058*/ 	.word	index@(free)


	//   ....[2]....
	.align		4
        /*005c*/ 	.word	index@(malloc)


	//----- nvinfo : EIATTR_MERCURY_ISA_VERSION
	.align		4
.L_21:
        /*0060*/ 	.byte	0x03, 0x5f
        /*0062*/ 	.short	0x0101


	//----- nvinfo : EIATTR_VRC_CTA_INIT_COUNT
	.align		4
        /*0064*/ 	.byte	0x02, 0x4a
	.zero		1
	.zero		1


	//----- nvinfo : EIATTR_SYSCALL_OFFSETS
	.align		4
        /*0068*/ 	.byte	0x04, 0x46
        /*006a*/ 	.short	(.L_23 - .L_22)


	//   ....[0]....
.L_22:
        /*006c*/ 	.word	0x00000150


	//   ....[1]....
        /*0070*/ 	.word	0x00000c60


	//   ....[2]....
        /*0074*/ 	.word	0x00002d50


	//   ....[3]....
        /*0078*/ 	.word	0x00002e90


	//   ....[4]....
        /*007c*/ 	.word	0x00002f30


	//   ....[5]....
        /*0080*/ 	.word	0x00002fd0


	//   ....[6]....
        /*0084*/ 	.word	0x00003060


	//   ....[7]....
        /*0088*/ 	.word	0x00003100


	//   ....[8]....
        /*008c*/ 	.word	0x000031a0


	//   ....[9]....
        /*0090*/ 	.word	0x00003240


	//   ....[10]....
        /*0094*/ 	.word	0x000032d0


	//   ....[11]....
        /*0098*/ 	.word	0x00003370


	//   ....[12]....
        /*009c*/ 	.word	0x00003410


	//   ....[13]....
        /*00a0*/ 	.word	0x000034b0


	//   ....[14]....
        /*00a4*/ 	.word	0x00003540


	//   ....[15]....
        /*00a8*/ 	.word	0x000035e0


	//   ....[16]....
        /*00ac*/ 	.word	0x00003680


	//   ....[17]....
        /*00b0*/ 	.word	0x00003720


	//   ....[18]....
        /*00b4*/ 	.word	0x000037b0


	//   ....[19]....
        /*00b8*/ 	.word	0x00003820


	//----- nvinfo : EIATTR_EXIT_INSTR_OFFSETS
	.align		4
.L_23:
        /*00bc*/ 	.byte	0x04, 0x1c
        /*00be*/ 	.short	(.L_25 - .L_24)


	//   ....[0]....
.L_24:
        /*00c0*/ 	.word	0x000000e0


	//   ....[1]....
        /*00c4*/ 	.word	0x00003830


	//----- nvinfo : EIATTR_CRS_STACK_SIZE
	.align		4
.L_25:
        /*00c8*/ 	.byte	0x04, 0x1e
        /*00ca*/ 	.short	(.L_27 - .L_26)
.L_26:
        /*00cc*/ 	.word	0x00000000


	//----- nvinfo : EIATTR_CBANK_PARAM_SIZE
	.align		4
.L_27:
        /*00d0*/ 	.byte	0x03, 0x19
        /*00d2*/ 	.short	0x0020


	//----- nvinfo : EIATTR_PARAM_CBANK
	.align		4
        /*00d4*/ 	.byte	0x04, 0x0a
        /*00d6*/ 	.short	(.L_29 - .L_28)
	.align		4
.L_28:
        /*00d8*/ 	.word	index@(.nv.constant0._Z11kernel_multPcyPhy)
        /*00dc*/ 	.short	0x0380
        /*00de*/ 	.short	0x0020


	//----- nvinfo : EIATTR_SW_WAR
	.align		4
.L_29:
        /*00e0*/ 	.byte	0x04, 0x36
        /*00e2*/ 	.short	(.L_31 - .L_30)
.L_30:
        /*00e4*/ 	.word	0x00000008
.L_31:


//--------------------- .nv.callgraph             --------------------------
	.section	.nv.callgraph,"",@"SHT_CUDA_CALLGRAPH"
	.align	4
	.sectionentsize	8
	.align		4
        /*0000*/ 	.word	0x00000000
	.align		4
        /*0004*/ 	.word	0xffffffff
	.align		4
        /*0008*/ 	.word	index@(_Z11kernel_multPcyPhy)
	.align		4
        /*000c*/ 	.word	index@(free)
	.align		4
        /*0010*/ 	.word	index@(_Z11kernel_multPcyPhy)
	.align		4
        /*0014*/ 	.word	index@(vprintf)
	.align		4
        /*0018*/ 	.word	index@(_Z11kernel_multPcyPhy)
	.align		4
        /*001c*/ 	.word	index@(malloc)
	.align		4
        /*0020*/ 	.word	0x00000000
	.align		4
        /*0024*/ 	.word	0xfffffffe
	.align		4
        /*0028*/ 	.word	0x00000000
	.align		4
        /*002c*/ 	.word	0xfffffffd
	.align		4
        /*0030*/ 	.word	0x00000000
	.align		4
        /*0034*/ 	.word	0xfffffffc


//--------------------- .nv.constant4             --------------------------
	.section	.nv.constant4,"a",@progbits
	.align	8
	.align		8
.nv.constant4:
        /*0000*/ 	.dword	vprintf
	.align		8
        /*0008*/ 	.dword	free
	.align		8
        /*0010*/ 	.dword	malloc
	.align		8
        /*0018*/ 	.dword	k
	.align		8
        /*0020*/ 	.dword	r
	.align		8
        /*0028*/ 	.dword	$str
	.align		8
        /*0030*/ 	.dword	$str$1


//--------------------- .text._Z11kernel_multPcyPhy --------------------------
	.section	.text._Z11kernel_multPcyPhy,"ax",@progbits
	.align	128
        .global         _Z11kernel_multPcyPhy
        .type           _Z11kernel_multPcyPhy,@function
        .size           _Z11kernel_multPcyPhy,(.L_x_35 - _Z11kernel_multPcyPhy)
        .other          _Z11kernel_multPcyPhy,@"STO_CUDA_ENTRY STV_DEFAULT"
_Z11kernel_multPcyPhy:
.text._Z11kernel_multPcyPhy:
[----:B------:R-:W0:Y:S01]  /*0000*/  LDC R1, c[0x0][0x37c] ;  /* 0x0000df00ff017b82 */ /* 0x000e220000000800 */
[----:B------:R-:W1:Y:S01]  /*0010*/  S2R R3, SR_CTAID.X ;  /* 0x0000000000037919 */ /* 0x000e620000002500 */
[----:B------:R-:W2:Y:S01]  /*0020*/  LDCU UR5, c[0x0][0x2fc] ;  /* 0x00005f80ff0577ac */ /* 0x000ea20008000800 */
[----:B------:R-:W-:Y:S01]  /*0030*/  IMAD.MOV.U32 R37, RZ, RZ, RZ ;  /* 0x000000ffff257224 */ /* 0x000fe200078e00ff */
[----:B------:R-:W1:Y:S01]  /*0040*/  S2R R36, SR_TID.X ;  /* 0x0000000000247919 */ /* 0x000e620000002100 */
[----:B------:R-:W1:Y:S01]  /*0050*/  LDCU UR6, c[0x0][0x360] ;  /* 0x00006c00ff0677ac */ /* 0x000e620008000800 */
[----:B0-----:R-:W-:Y:S01]  /*0060*/  VIADD R1, R1, 0xffffffa0 ;  /* 0xffffffa001017836 */ /* 0x001fe20000000000 */
[----:B------:R-:W0:Y:S01]  /*0070*/  LDCU.64 UR8, c[0x0][0x388] ;  /* 0x00007100ff0877ac */ /* 0x000e220008000a00 */
[----:B------:R-:W3:Y:S03]  /*0080*/  LDCU UR4, c[0x0][0x2f8] ;  /* 0x00005f00ff0477ac */ /* 0x000ee60008000800 */
[----:B---3--:R-:W-:Y:S01]  /*0090*/  IADD3 R2, P1, PT, R1, UR4, RZ ;  /* 0x0000000401027c10 */ /* 0x008fe2000ff3e0ff */
[----:B-1----:R-:W-:-:S04]  /*00a0*/  IMAD.WIDE.U32 R36, R3, UR6, R36 ;  /* 0x0000000603247c25 */ /* 0x002fc8000f8e0024 */
[----:B--2---:R-:W-:Y:S01]  /*00b0*/  IMAD.X R27, RZ, RZ, UR5, P1 ;  /* 0x00000005ff1b7e24 */ /* 0x004fe200088e06ff */
[----:B0-----:R-:W-:-:S04]  /*00c0*/  ISETP.GE.U32.AND P0, PT, R36, UR8, PT ;  /* 0x0000000824007c0c */ /* 0x001fc8000bf06070 */
[----:B------:R-:W-:-:S13]  /*00d0*/  ISETP.GE.U32.AND.EX P0, PT, R37, UR9, PT, P0 ;  /* 0x0000000925007c0c */ /* 0x000fda000bf06100 */
[----:B------:R-:W-:Y:S05]  /*00e0*/  @P0 EXIT ;  /* 0x000000000000094d */ /* 0x000fea0003800000 */
[----:B------:R-:W-:Y:S01]  /*00f0*/  MOV R0, 0x10 ;  /* 0x0000001000007802 */ /* 0x000fe20000000f00 */
[----:B------:R-:W0:Y:S03]  /*0100*/  LDCU.64 UR4, c[0x0][0x398] ;  /* 0x00007300ff0477ac */ /* 0x000e260008000a00 */
[----:B------:R1:W2:Y:S01]  /*0110*/  LDC.64 R6, c[0x4][R0] ;  /* 0x0100000000067b82 */ /* 0x0002a20000000a00 */
[----:B0-----:R-:W-:Y:S02]  /*0120*/  IMAD.U32 R4, RZ, RZ, UR4 ;  /* 0x00000004ff047e24 */ /* 0x001fe4000f8e00ff */
[----:B-1----:R-:W-:-:S07]  /*0130*/  IMAD.U32 R5, RZ, RZ, UR5 ;  /* 0x00000005ff057e24 */ /* 0x002fce000f8e00ff */
[----:B------:R-:W-:-:S07]  /*0140*/  LEPC R20, `(.L_x_0) ;  /* 0x000000001014794e */ /* 0x000fce0000000000 */
[----:B--2---:R-:W-:Y:S05]  /*0150*/  CALL.ABS.NOINC R6 ;  /* 0x0000000006007343 */ /* 0x004fea0003c00000 */
.L_x_0:
[----:B------:R-:W0:Y:S01]  /*0160*/  LDC R0, c[0x0][0x398] ;  /* 0x0000e600ff007b82 */ /* 0x000e220000000800 */
[----:B------:R-:W-:Y:S02]  /*0170*/  IMAD.MOV.U32 R23, RZ, RZ, R4 ;  /* 0x000000ffff177224 */ /* 0x000fe400078e0004 */
[----:B------:R-:W-:-:S05]  /*0180*/  IMAD.MOV.U32 R22, RZ, RZ, R5 ;  /* 0x000000ffff167224 */ /* 0x000fca00078e0005 */
[----:B------:R-:W1:Y:S01]  /*0190*/  LDC.64 R16, c[0x0][0x358] ;  /* 0x0000d600ff107b82 */ /* 0x000e620000000a00 */
[----:B0-----:R-:W-:-:S05]  /*01a0*/  VIADD R8, R0, 0xffffffff ;  /* 0xffffffff00087836 */ /* 0x001fca0000000000 */
[----:B------:R-:W-:-:S13]  /*01b0*/  ISETP.GE.AND P0, PT, R8, RZ, PT ;  /* 0x000000ff0800720c */ /* 0x000fda0003f06270 */
[----:B-1----:R-:W-:Y:S05]  /*01c0*/  @!P0 BRA `(.L_x_1) ;  /* 0x0000000800788947 */ /* 0x002fea0003800000 */
[----:B------:R-:W-:Y:S01]  /*01d0*/  ISETP.GE.U32.AND P0, PT, R8, 0x3, PT ;  /* 0x000000030800780c */ /* 0x000fe20003f06070 */
[----:B------:R-:W-:Y:S01]  /*01e0*/  IMAD.MOV.U32 R10, RZ, RZ, R36 ;  /* 0x000000ffff0a7224 */ /* 0x000fe200078e0024 */
[----:B------:R-:W-:Y:S01]  /*01f0*/  LOP3.LUT R18, R0, 0x3, RZ, 0xc0, !PT ;  /* 0x0000000300127812 */ /* 0x000fe200078ec0ff */
[----:B------:R-:W-:-:S10]  /*0200*/  IMAD.MOV.U32 R3, RZ, RZ, R37 ;  /* 0x000000ffff037224 */ /* 0x000fd400078e0025 */
[----:B------:R-:W-:Y:S05]  /*0210*/  @!P0 BRA `(.L_x_2) ;  /* 0x0000000400688947 */ /* 0x000fea0003800000 */
[C---:B------:R-:W-:Y:S01]  /*0220*/  LOP3.LUT R9, R0.reuse, 0xfffffffc, RZ, 0xc0, !PT ;  /* 0xfffffffc00097812 */ /* 0x040fe200078ec0ff */
[----:B------:R-:W-:Y:S01]  /*0230*/  BSSY.RECONVERGENT B0, `(.L_x_3) ;  /* 0x0000057000007945 */ /* 0x000fe20003800200 */
[----:B------:R-:W-:Y:S02]  /*0240*/  VIADD R8, R0, 0xfffffffe ;  /* 0xfffffffe00087836 */ /* 0x000fe40000000000 */
[----:B------:R-:W-:Y:S02]  /*0250*/  IMAD.MOV.U32 R10, RZ, RZ, R36 ;  /* 0x000000ffff0a7224 */ /* 0x000fe400078e0024 */
[----:B------:R-:W-:Y:S02]  /*0260*/  IMAD.MOV.U32 R3, RZ, RZ, R37 ;  /* 0x000000ffff037224 */ /* 0x000fe400078e0025 */
[----:B------:R-:W-:-:S07]  /*0270*/  IMAD.MOV R9, RZ, RZ, -R9 ;  /* 0x000000ffff097224 */ /* 0x000fce00078e0a09 */
.L_x_4:
[----:B0-----:R-:W-:Y:S01]  /*0280*/  IMAD.WIDE.U32 R4, R3, -0x3b13b13b, RZ ;  /* 0xc4ec4ec503047825 */ /* 0x001fe200078e00ff */
[--C-:B------:R-:W-:Y:S02]  /*0290*/  SHF.R.U32.HI R19, RZ, 0x2, R3.reuse ;  /* 0x00000002ff137819 */ /* 0x100fe40000011603 */
[----:B------:R-:W-:Y:S01]  /*02a0*/  SHF.R.U64 R21, R10, 0x2, R3 ;  /* 0x000000020a157819 */ /* 0x000fe20000001203 */
[----:B------:R-:W-:Y:S01]  /*02b0*/  VIADD R9, R9, 0x4 ;  /* 0x0000000409097836 */ /* 0x000fe20000000000 */
[----:B------:R-:W-:Y:S01]  /*02c0*/  R2UR UR4, R16 ;  /* 0x00000000100472ca */ /* 0x000fe200000e0000 */
[----:B------:R-:W-:Y:S01]  /*02d0*/  IMAD.WIDE.U32 R12, P0, R10, 0x4ec4ec4e, R4 ;  /* 0x4ec4ec4e0a0c7825 */ /* 0x000fe20007800004 */
[C---:B------:R-:W-:Y:S02]  /*02e0*/  R2UR UR5, R17.reuse ;  /* 0x00000000110572ca */ /* 0x040fe400000e0000 */
[----:B------:R-:W-:Y:S01]  /*02f0*/  R2UR UR6, R16 ;  /* 0x00000000100672ca */ /* 0x000fe200000e0000 */
[----:B------:R-:W-:Y:S01]  /*0300*/  IMAD.WIDE.U32 R4, R10, -0x3b13b13b, RZ ;  /* 0xc4ec4ec50a047825 */ /* 0x000fe200078e00ff */
[----:B------:R-:W-:-:S02]  /*0310*/  R2UR UR7, R17 ;  /* 0x00000000110772ca */ /* 0x000fc400000e0000 */
[----:B------:R-:W-:Y:S01]  /*0320*/  R2UR UR8, R16 ;  /* 0x00000000100872ca */ /* 0x000fe200000e0000 */
[----:B------:R-:W-:Y:S01]  /*0330*/  IMAD.X R15, RZ, RZ, RZ, P0 ;  /* 0x000000ffff0f7224 */ /* 0x000fe200000e06ff */
[----:B------:R-:W-:Y:S01]  /*0340*/  IADD3 RZ, P0, PT, R5, R12, RZ ;  /* 0x0000000c05ff7210 */ /* 0x000fe20007f1e0ff */
[----:B------:R-:W-:Y:S01]  /*0350*/  IMAD.WIDE.U32 R6, R19, -0x4d4122d7, RZ ;  /* 0xb2bedd2913067825 */ /* 0x000fe200078e00ff */
[----:B------:R-:W-:-:S03]  /*0360*/  R2UR UR9, R17 ;  /* 0x00000000110972ca */ /* 0x000fc600000e0000 */
[----:B------:R-:W-:-:S04]  /*0370*/  IMAD.MOV.U32 R14, RZ, RZ, R13 ;  /* 0x000000ffff0e7224 */ /* 0x000fc800078e000d */
[----:B------:R-:W-:-:S04]  /*0380*/  IMAD.WIDE.U32.X R4, R3, 0x4ec4ec4e, R14, P0 ;  /* 0x4ec4ec4e03047825 */ /* 0x000fc800000e040e */
[C---:B------:R-:W-:Y:S01]  /*0390*/  IMAD.WIDE.U32 R6, P0, R21.reuse, 0x183c977a, R6 ;  /* 0x183c977a15067825 */ /* 0x040fe20007800006 */
[--C-:B------:R-:W-:Y:S02]  /*03a0*/  SHF.R.U32.HI R15, RZ, 0x3, R5.reuse ;  /* 0x00000003ff0f7819 */ /* 0x100fe40000011605 */
[----:B------:R-:W-:Y:S01]  /*03b0*/  SHF.R.U64 R11, R4, 0x3, R5 ;  /* 0x00000003040b7819 */ /* 0x000fe20000001205 */
[----:B------:R-:W-:-:S04]  /*03c0*/  IMAD.WIDE.U32 R20, R21, -0x4d4122d7, RZ ;  /* 0xb2bedd2915147825 */ /* 0x000fc800078e00ff */
[----:B------:R-:W-:Y:S01]  /*03d0*/  IMAD.X R13, RZ, RZ, RZ, P0 ;  /* 0x000000ffff0d7224 */ /* 0x000fe200000e06ff */
[----:B------:R-:W-:Y:S01]  /*03e0*/  IADD3 RZ, P0, PT, R21, R6, RZ ;  /* 0x0000000615ff7210 */ /* 0x000fe20007f1e0ff */
[----:B------:R-:W-:Y:S02]  /*03f0*/  IMAD.MOV.U32 R12, RZ, RZ, R7 ;  /* 0x000000ffff0c7224 */ /* 0x000fe400078e0007 */
[----:B------:R-:W-:-:S04]  /*0400*/  IMAD.WIDE.U32 R4, R15, -0x27627627, RZ ;  /* 0xd89d89d90f047825 */ /* 0x000fc800078e00ff */
[----:B------:R-:W-:-:S04]  /*0410*/  IMAD.WIDE.U32.X R12, R19, 0x183c977a, R12, P0 ;  /* 0x183c977a130c7825 */ /* 0x000fc800000e040c */
[C---:B------:R-:W-:Y:S01]  /*0420*/  IMAD.WIDE.U32 R6, R11.reuse, -0x27627627, RZ ;  /* 0xd89d89d90b067825 */ /* 0x040fe200078e00ff */
[--C-:B------:R-:W-:Y:S02]  /*0430*/  SHF.R.U32.HI R19, RZ, 0x4, R13.reuse ;  /* 0x00000004ff137819 */ /* 0x100fe4000001160d */
[----:B------:R-:W-:Y:S01]  /*0440*/  SHF.R.U64 R21, R12, 0x4, R13 ;  /* 0x000000040c157819 */ /* 0x000fe2000000120d */
[----:B------:R-:W-:-:S04]  /*0450*/  IMAD.WIDE.U32 R4, R11, 0x9d89d89, R4 ;  /* 0x09d89d890b047825 */ /* 0x000fc800078e0004 */
[----:B------:R-:W-:Y:S01]  /*0460*/  IMAD.WIDE.U32 R12, R3, -0x5b1ee0e3, RZ ;  /* 0xa4e11f1d030c7825 */ /* 0x000fe200078e00ff */
[----:B------:R-:W-:-:S03]  /*0470*/  IADD3 RZ, P0, PT, R7, R4, RZ ;  /* 0x0000000407ff7210 */ /* 0x000fc60007f1e0ff */
[----:B------:R-:W-:-:S04]  /*0480*/  IMAD.WIDE.U32 R6, R19, -0x27627627, RZ ;  /* 0xd89d89d913067825 */ /* 0x000fc800078e00ff */
[----:B------:R-:W-:Y:S02]  /*0490*/  IMAD.X R20, R15, 0x9d89d89, R5, P0 ;  /* 0x09d89d890f147824 */ /* 0x000fe400000e0605 */
[----:B------:R-:W-:-:S04]  /*04a0*/  IMAD.WIDE.U32 R4, R21, -0x27627627, RZ ;  /* 0xd89d89d915047825 */ /* 0x000fc800078e00ff */
[----:B------:R-:W-:-:S04]  /*04b0*/  IMAD.WIDE.U32 R6, R21, 0x9d89d89, R6 ;  /* 0x09d89d8915067825 */ /* 0x000fc800078e0006 */
[----:B------:R-:W-:Y:S01]  /*04c0*/  IMAD.WIDE.U32 R12, P1, R10, -0x115ca2ab, R12 ;  /* 0xeea35d550a0c7825 */ /* 0x000fe2000782000c */
[----:B------:R-:W-:-:S03]  /*04d0*/  IADD3 RZ, P0, PT, R5, R6, RZ ;  /* 0x0000000605ff7210 */ /* 0x000fc60007f1e0ff */
[----:B------:R-:W-:-:S04]  /*04e0*/  IMAD.WIDE.U32 R14, R10, -0x5b1ee0e3, RZ ;  /* 0xa4e11f1d0a0e7825 */ /* 0x000fc800078e00ff */
[----:B------:R-:W-:Y:S01]  /*04f0*/  IMAD.X R5, RZ, RZ, RZ, P1 ;  /* 0x000000ffff057224 */ /* 0x000fe200008e06ff */
[----:B------:R-:W-:Y:S01]  /*0500*/  IADD3 RZ, P1, PT, R15, R12, RZ ;  /* 0x0000000c0fff7210 */ /* 0x000fe20007f3e0ff */
[----:B------:R-:W-:Y:S02]  /*0510*/  IMAD.MOV.U32 R4, RZ, RZ, R13 ;  /* 0x000000ffff047224 */ /* 0x000fe400078e000d */
[----:B------:R-:W-:Y:S02]  /*0520*/  VIADD R6, R8, 0x1 ;  /* 0x0000000108067836 */ /* 0x000fe40000000000 */
[----:B------:R-:W-:-:S04]  /*0530*/  IMAD.WIDE.U32.X R4, R3, -0x115ca2ab, R4, P1 ;  /* 0xeea35d5503047825 */ /* 0x000fc800008e0404 */
[----:B------:R-:W-:Y:S01]  /*0540*/  IMAD.X R12, R19, 0x9d89d89, R7, P0 ;  /* 0x09d89d89130c7824 */ /* 0x000fe200000e0607 */
[----:B------:R-:W-:Y:S01]  /*0550*/  SHF.R.U64 R13, R4, 0xe, R5 ;  /* 0x0000000e040d7819 */ /* 0x000fe20000001205 */
[----:B------:R-:W-:Y:S01]  /*0560*/  IMAD R15, R11, -0x1a, R10 ;  /* 0xffffffe60b0f7824 */ /* 0x000fe200078e020a */
[----:B------:R-:W-:Y:S01]  /*0570*/  IADD3 R4, P0, PT, R6, R23, RZ ;  /* 0x0000001706047210 */ /* 0x000fe20007f1e0ff */
[----:B------:R-:W-:Y:S02]  /*0580*/  IMAD R19, R20, -0x1a, R11 ;  /* 0xffffffe614137824 */ /* 0x000fe400078e020b */
[----:B------:R-:W-:-:S04]  /*0590*/  IMAD.HI.U32 R6, R13, 0x4ec4ec4f, RZ ;  /* 0x4ec4ec4f0d067827 */ /* 0x000fc800078e00ff */
[----:B------:R-:W-:Y:S01]  /*05a0*/  IMAD.X R5, RZ, RZ, R22, P0 ;  /* 0x000000ffff057224 */ /* 0x000fe200000e0616 */
[----:B------:R-:W-:Y:S01]  /*05b0*/  SHF.R.U32.HI R6, RZ, 0x3, R6 ;  /* 0x00000003ff067819 */ /* 0x000fe20000011606 */
[----:B------:R-:W-:Y:S02]  /*05c0*/  VIADD R15, R15, 0x61 ;  /* 0x000000610f0f7836 */ /* 0x000fe40000000000 */
[----:B------:R-:W-:Y:S02]  /*05d0*/  VIADD R20, R8, 0xfffffffe ;  /* 0xfffffffe08147836 */ /* 0x000fe40000000000 */
[----:B------:R-:W-:Y:S01]  /*05e0*/  IMAD R24, R6, -0x1a, R13 ;  /* 0xffffffe606187824 */ /* 0x000fe200078e020d */
[----:B------:R-:W-:Y:S01]  /*05f0*/  IADD3 R6, P0, PT, R8, R23, RZ ;  /* 0x0000001708067210 */ /* 0x000fe20007f1e0ff */
[----:B------:R0:W-:Y:S01]  /*0600*/  ST.E.U8 desc[UR4][R4.64], R15 ;  /* 0x0000000f04007985 */ /* 0x0001e2000c101104 */
[----:B------:R-:W-:Y:S02]  /*0610*/  IMAD R25, R12, -0x1a, R21 ;  /* 0xffffffe60c197824 */ /* 0x000fe400078e0215 */
[----:B------:R-:W-:-:S02]  /*0620*/  VIADD R12, R8, 0xffffffff ;  /* 0xffffffff080c7836 */ /* 0x000fc40000000000 */
[--C-:B------:R-:W-:Y:S02]  /*0630*/  IMAD.X R7, RZ, RZ, R22.reuse, P0 ;  /* 0x000000ffff077224 */ /* 0x100fe400000e0616 */
[----:B------:R-:W-:Y:S01]  /*0640*/  VIADD R19, R19, 0x61 ;  /* 0x0000006113137836 */ /* 0x000fe20000000000 */
[-C--:B------:R-:W-:Y:S01]  /*0650*/  IADD3 R12, P1, PT, R12, R23.reuse, RZ ;  /* 0x000000170c0c7210 */ /* 0x080fe20007f3e0ff */
[----:B------:R-:W-:Y:S02]  /*0660*/  VIADD R25, R25, 0x61 ;  /* 0x0000006119197836 */ /* 0x000fe40000000000 */
[----:B------:R-:W-:Y:S01]  /*0670*/  VIADD R29, R24, 0x61 ;  /* 0x00000061181d7836 */ /* 0x000fe20000000000 */
[----:B0-----:R-:W-:Y:S01]  /*0680*/  IADD3 R4, P0, PT, R20, R23, RZ ;  /* 0x0000001714047210 */ /* 0x001fe20007f1e0ff */
[----:B------:R-:W-:Y:S01]  /*0690*/  IMAD.WIDE.U32 R14, R3, 0x2a6326d7, RZ ;  /* 0x2a6326d7030e7825 */ /* 0x000fe200078e00ff */
[----:B------:R0:W-:Y:S03]  /*06a0*/  ST.E.U8 desc[UR4][R6.64], R19 ;  /* 0x0000001306007985 */ /* 0x0001e6000c101104 */
[----:B------:R-:W-:-:S02]  /*06b0*/  IMAD.X R5, RZ, RZ, R22, P0 ;  /* 0x000000ffff057224 */ /* 0x000fc400000e0616 */
[----:B------:R-:W-:-:S04]  /*06c0*/  IMAD.WIDE.U32 R14, P0, R10, -0x6d255069, R14 ;  /* 0x92daaf970a0e7825 */ /* 0x000fc8000780000e */
[----:B------:R-:W-:-:S04]  /*06d0*/  IMAD.WIDE.U32 R10, R10, 0x2a6326d7, RZ ;  /* 0x2a6326d70a0a7825 */ /* 0x000fc800078e00ff */
[----:B------:R-:W-:Y:S01]  /*06e0*/  IMAD.X R21, RZ, RZ, RZ, P0 ;  /* 0x000000ffff157224 */ /* 0x000fe200000e06ff */
[----:B------:R-:W-:Y:S01]  /*06f0*/  IADD3 RZ, P0, PT, R11, R14, RZ ;  /* 0x0000000e0bff7210 */ /* 0x000fe20007f1e0ff */
[----:B------:R-:W-:Y:S02]  /*0700*/  IMAD.MOV.U32 R20, RZ, RZ, R15 ;  /* 0x000000ffff147224 */ /* 0x000fe400078e000f */
[----:B------:R-:W-:Y:S02]  /*0710*/  IMAD.X R13, RZ, RZ, R22, P1 ;  /* 0x000000ffff0d7224 */ /* 0x000fe400008e0616 */
[----:B------:R-:W-:Y:S01]  /*0720*/  IMAD.WIDE.U32.X R10, R3, -0x6d255069, R20, P0 ;  /* 0x92daaf97030a7825 */ /* 0x000fe200000e0414 */
[----:B------:R-:W-:Y:S02]  /*0730*/  ISETP.NE.AND P0, PT, R9, RZ, PT ;  /* 0x000000ff0900720c */ /* 0x000fe40003f05270 */
[----:B------:R0:W-:Y:S01]  /*0740*/  ST.E.U8 desc[UR6][R12.64], R25 ;  /* 0x000000190c007985 */ /* 0x0001e2000c101106 */
[----:B------:R-:W-:Y:S01]  /*0750*/  VIADD R8, R8, 0xfffffffc ;  /* 0xfffffffc08087836 */ /* 0x000fe20000000000 */
[----:B------:R-:W-:-:S02]  /*0760*/  SHF.R.U32.HI R3, RZ, 0x12, R11 ;  /* 0x00000012ff037819 */ /* 0x000fc4000001160b */
[----:B------:R0:W-:Y:S01]  /*0770*/  ST.E.U8 desc[UR8][R4.64], R29 ;  /* 0x0000001d04007985 */ /* 0x0001e2000c101108 */
[----:B------:R-:W-:-:S06]  /*0780*/  SHF.R.U64 R10, R10, 0x12, R11 ;  /* 0x000000120a0a7819 */ /* 0x000fcc000000120b */
[----:B------:R-:W-:Y:S05]  /*0790*/  @P0 BRA `(.L_x_4) ;  /* 0xfffffff800b80947 */ /* 0x000fea000383ffff */
[----:B------:R-:W-:Y:S05]  /*07a0*/  BSYNC.RECONVERGENT B0 ;  /* 0x0000000000007941 */ /* 0x000fea0003800200 */
.L_x_3:
[----:B------:R-:W-:-:S07]  /*07b0*/  VIADD R8, R8, 0x1 ;  /* 0x0000000108087836 */ /* 0x000fce0000000000 */
.L_x_2:
[----:B------:R-:W-:-:S13]  /*07c0*/  ISETP.NE.AND P0, PT, R18, RZ, PT ;  /* 0x000000ff1200720c */ /* 0x000fda0003f05270 */
[----:B------:R-:W-:Y:S05]  /*07d0*/  @!P0 BRA `(.L_x_1) ;  /* 0x0000000000f48947 */ /* 0x000fea0003800000 */
[----:B------:R-:W-:Y:S02]  /*07e0*/  ISETP.NE.AND P1, PT, R18, 0x1, PT ;  /* 0x000000011200780c */ /* 0x000fe40003f25270 */
[----:B------:R-:W-:-:S04]  /*07f0*/  LOP3.LUT R0, R0, 0x1, RZ, 0xc0, !PT ;  /* 0x0000000100007812 */ /* 0x000fc800078ec0ff */
[----:B------:R-:W-:-:S07]  /*0800*/  ISETP.NE.U32.AND P0, PT, R0, 0x1, PT ;  /* 0x000000010000780c */ /* 0x000fce0003f05070 */
[----:B------:R-:W-:Y:S06]  /*0810*/  @!P1 BRA `(.L_x_5) ;  /* 0x0000000000a49947 */ /* 0x000fec0003800000 */
[----:B0-----:R-:W-:Y:S01]  /*0820*/  IMAD.WIDE.U32 R4, R3, -0x3b13b13b, RZ ;  /* 0xc4ec4ec503047825 */ /* 0x001fe200078e00ff */
[C---:B------:R-:W-:Y:S02]  /*0830*/  R2UR UR4, R16.reuse ;  /* 0x00000000100472ca */ /* 0x040fe400000e0000 */
[C---:B------:R-:W-:Y:S02]  /*0840*/  R2UR UR5, R17.reuse ;  /* 0x00000000110572ca */ /* 0x040fe400000e0000 */
[----:B------:R-:W-:Y:S01]  /*0850*/  R2UR UR6, R16 ;  /* 0x00000000100672ca */ /* 0x000fe200000e0000 */
[C---:B------:R-:W-:Y:S01]  /*0860*/  IMAD.WIDE.U32 R6, P1, R10.reuse, 0x4ec4ec4e, R4 ;  /* 0x4ec4ec4e0a067825 */ /* 0x040fe20007820004 */
[----:B------:R-:W-:Y:S02]  /*0870*/  R2UR UR7, R17 ;  /* 0x00000000110772ca */ /* 0x000fe400000e0000 */
[----:B------:R-:W-:Y:S01]  /*0880*/  SHF.R.U32.HI R21, RZ, 0x2, R3 ;  /* 0x00000002ff157819 */ /* 0x000fe20000011603 */
[----:B------:R-:W-:-:S04]  /*0890*/  IMAD.WIDE.U32 R4, R10, -0x3b13b13b, RZ ;  /* 0xc4ec4ec50a047825 */ /* 0x000fc800078e00ff */
[----:B------:R-:W-:Y:S01]  /*08a0*/  IMAD.X R13, RZ, RZ, RZ, P1 ;  /* 0x000000ffff0d7224 */ /* 0x000fe200008e06ff */
[----:B------:R-:W-:Y:S01]  /*08b0*/  IADD3 RZ, P1, PT, R5, R6, RZ ;  /* 0x0000000605ff7210 */ /* 0x000fe20007f3e0ff */
[----:B------:R-:W-:-:S04]  /*08c0*/  IMAD.MOV.U32 R12, RZ, RZ, R7 ;  /* 0x000000ffff0c7224 */ /* 0x000fc800078e0007 */
[----:B------:R-:W-:-:S04]  /*08d0*/  IMAD.WIDE.U32.X R4, R3, 0x4ec4ec4e, R12, P1 ;  /* 0x4ec4ec4e03047825 */ /* 0x000fc800008e040c */
[----:B------:R-:W-:Y:S01]  /*08e0*/  IMAD.WIDE.U32 R12, R21, -0x4d4122d7, RZ ;  /* 0xb2bedd29150c7825 */ /* 0x000fe200078e00ff */
[--C-:B------:R-:W-:Y:S02]  /*08f0*/  SHF.R.U32.HI R11, RZ, 0x3, R5.reuse ;  /* 0x00000003ff0b7819 */ /* 0x100fe40000011605 */
[----:B------:R-:W-:-:S03]  /*0900*/  SHF.R.U64 R9, R4, 0x3, R5 ;  /* 0x0000000304097819 */ /* 0x000fc60000001205 */
[----:B------:R-:W-:-:S04]  /*0910*/  IMAD.WIDE.U32 R6, R11, -0x27627627, RZ ;  /* 0xd89d89d90b067825 */ /* 0x000fc800078e00ff */
[----:B------:R-:W-:-:S04]  /*0920*/  IMAD.WIDE.U32 R4, R9, -0x27627627, RZ ;  /* 0xd89d89d909047825 */ /* 0x000fc800078e00ff */
[----:B------:R-:W-:-:S03]  /*0930*/  IMAD.WIDE.U32 R6, R9, 0x9d89d89, R6 ;  /* 0x09d89d8909067825 */ /* 0x000fc600078e0006 */
[----:B------:R-:W-:Y:S01]  /*0940*/  IADD3 RZ, P1, PT, R5, R6, RZ ;  /* 0x0000000605ff7210 */ /* 0x000fe20007f3e0ff */
[----:B------:R-:W-:-:S04]  /*0950*/  VIADD R6, R8, 0xffffffff ;  /* 0xffffffff08067836 */ /* 0x000fc80000000000 */
[----:B------:R-:W-:Y:S01]  /*0960*/  IMAD.X R0, R11, 0x9d89d89, R7, P1 ;  /* 0x09d89d890b007824 */ /* 0x000fe200008e0607 */
[CC--:B------:R-:W-:Y:S01]  /*0970*/  IADD3 R4, P1, PT, R8.reuse, R23.reuse, RZ ;  /* 0x0000001708047210 */ /* 0x0c0fe20007f3e0ff */
[----:B------:R-:W-:Y:S01]  /*0980*/  VIADD R8, R8, 0xfffffffe ;  /* 0xfffffffe08087836 */ /* 0x000fe20000000000 */
[----:B------:R-:W-:Y:S01]  /*0990*/  SHF.R.U64 R11, R10, 0x2, R3 ;  /* 0x000000020a0b7819 */ /* 0x000fe20000001203 */
[----:B------:R-:W-:Y:S02]  /*09a0*/  IMAD R0, R0, -0x1a, R9 ;  /* 0xffffffe600007824 */ /* 0x000fe400078e0209 */
[----:B------:R-:W-:Y:S01]  /*09b0*/  IMAD.X R5, RZ, RZ, R22, P1 ;  /* 0x000000ffff057224 */ /* 0x000fe200008e0616 */
[----:B------:R-:W-:Y:S01]  /*09c0*/  IADD3 R6, P1, PT, R6, R23, RZ ;  /* 0x0000001706067210 */ /* 0x000fe20007f3e0ff */
[----:B------:R-:W-:Y:S02]  /*09d0*/  IMAD R9, R9, -0x1a, R10 ;  /* 0xffffffe609097824 */ /* 0x000fe400078e020a */
[----:B------:R-:W-:-:S02]  /*09e0*/  VIADD R19, R0, 0x61 ;  /* 0x0000006100137836 */ /* 0x000fc40000000000 */
[----:B------:R-:W-:Y:S02]  /*09f0*/  VIADD R9, R9, 0x61 ;  /* 0x0000006109097836 */ /* 0x000fe40000000000 */
[----:B------:R-:W-:Y:S02]  /*0a00*/  IMAD.X R7, RZ, RZ, R22, P1 ;  /* 0x000000ffff077224 */ /* 0x000fe400008e0616 */
[C---:B------:R-:W-:Y:S01]  /*0a10*/  IMAD.WIDE.U32 R12, P1, R11.reuse, 0x183c977a, R12 ;  /* 0x183c977a0b0c7825 */ /* 0x040fe2000782000c */
[----:B------:R1:W-:Y:S03]  /*0a20*/  ST.E.U8 desc[UR4][R4.64], R9 ;  /* 0x0000000904007985 */ /* 0x0003e6000c101104 */
[----:B------:R-:W-:Y:S01]  /*0a30*/  IMAD.WIDE.U32 R10, R11, -0x4d4122d7, RZ ;  /* 0xb2bedd290b0a7825 */ /* 0x000fe200078e00ff */
[----:B------:R1:W-:Y:S03]  /*0a40*/  ST.E.U8 desc[UR6][R6.64], R19 ;  /* 0x0000001306007985 */ /* 0x0003e6000c101106 */
[----:B------:R-:W-:Y:S01]  /*0a50*/  IMAD.X R15, RZ, RZ, RZ, P1 ;  /* 0x000000ffff0f7224 */ /* 0x000fe200008e06ff */
[----:B------:R-:W-:Y:S01]  /*0a60*/  IADD3 RZ, P1, PT, R11, R12, RZ ;  /* 0x0000000c0bff7210 */ /* 0x000fe20007f3e0ff */
[----:B------:R-:W-:-:S04]  /*0a70*/  IMAD.MOV.U32 R14, RZ, RZ, R13 ;  /* 0x000000ffff0e7224 */ /* 0x000fc800078e000d */
[----:B------:R-:W-:-:S05]  /*0a80*/  IMAD.WIDE.U32.X R10, R21, 0x183c977a, R14, P1 ;  /* 0x183c977a150a7825 */ /* 0x000fca00008e040e */
[--C-:B------:R-:W-:Y:S02]  /*0a90*/  SHF.R.U32.HI R3, RZ, 0x4, R11.reuse ;  /* 0x00000004ff037819 */ /* 0x100fe4000001160b */
[----:B-1----:R-:W-:-:S07]  /*0aa0*/  SHF.R.U64 R10, R10, 0x4, R11 ;  /* 0x000000040a0a7819 */ /* 0x002fce000000120b */
.L_x_5:
[----:B------:R-:W-:Y:S05]  /*0ab0*/  @P0 BRA `(.L_x_1) ;  /* 0x00000000003c0947 */ /* 0x000fea0003800000 */
[----:B0-----:R-:W-:Y:S01]  /*0ac0*/  IMAD.WIDE.U32 R4, R3, -0x3b13b13b, RZ ;  /* 0xc4ec4ec503047825 */ /* 0x001fe200078e00ff */
[----:B------:R-:W-:Y:S02]  /*0ad0*/  R2UR UR4, R16 ;  /* 0x00000000100472ca */ /* 0x000fe400000e0000 */
[----:B------:R-:W-:Y:S01]  /*0ae0*/  R2UR UR5, R17 ;  /* 0x00000000110572ca */ /* 0x000fe200000e0000 */
[----:B------:R-:W-:-:S04]  /*0af0*/  IMAD.WIDE.U32 R6, P0, R10, 0x4ec4ec4e, R4 ;  /* 0x4ec4ec4e0a067825 */ /* 0x000fc80007800004 */
[----:B------:R-:W-:-:S04]  /*0b00*/  IMAD.WIDE.U32 R4, R10, -0x3b13b13b, RZ ;  /* 0xc4ec4ec50a047825 */ /* 0x000fc800078e00ff */
[----:B------:R-:W-:Y:S01]  /*0b10*/  IMAD.X R13, RZ, RZ, RZ, P0 ;  /* 0x000000ffff0d7224 */ /* 0x000fe200000e06ff */
[----:B------:R-:W-:Y:S01]  /*0b20*/  IADD3 RZ, P0, PT, R5, R6, RZ ;  /* 0x0000000605ff7210 */ /* 0x000fe20007f1e0ff */
[----:B------:R-:W-:-:S04]  /*0b30*/  IMAD.MOV.U32 R12, RZ, RZ, R7 ;  /* 0x000000ffff0c7224 */ /* 0x000fc800078e0007 */
[----:B------:R-:W-:Y:S01]  /*0b40*/  IMAD.WIDE.U32.X R4, R3, 0x4ec4ec4e, R12, P0 ;  /* 0x4ec4ec4e03047825 */ /* 0x000fe200000e040c */
[----:B------:R-:W-:-:S04]  /*0b50*/  IADD3 R8, P0, PT, R8, R23, RZ ;  /* 0x0000001708087210 */ /* 0x000fc80007f1e0ff */
[----:B------:R-:W-:Y:S01]  /*0b60*/  SHF.R.U64 R5, R4, 0x3, R5 ;  /* 0x0000000304057819 */ /* 0x000fe20000001205 */
[----:B------:R-:W-:-:S04]  /*0b70*/  IMAD.X R9, RZ, RZ, R22, P0 ;  /* 0x000000ffff097224 */ /* 0x000fc800000e0616 */
[----:B------:R-:W-:-:S04]  /*0b80*/  IMAD R3, R5, -0x1a, R10 ;  /* 0xffffffe605037824 */ /* 0x000fc800078e020a */
[----:B------:R-:W-:-:S05]  /*0b90*/  VIADD R3, R3, 0x61 ;  /* 0x0000006103037836 */ /* 0x000fca0000000000 */
[----:B------:R1:W-:Y:S02]  /*0ba0*/  ST.E.U8 desc[UR4][R8.64], R3 ;  /* 0x0000000308007985 */ /* 0x0003e4000c101104 */
.L_x_1:
[----:B------:R-:W-:Y:S01]  /*0bb0*/  ISETP.NE.U32.AND P0, PT, R36, 0x1f, PT ;  /* 0x0000001f2400780c */ /* 0x000fe20003f05070 */
[----:B------:R-:W-:Y:S03]  /*0bc0*/  BSSY.RECONVERGENT B6, `(.L_x_6) ;  /* 0x000000b000067945 */ /* 0x000fe60003800200 */
[----:B------:R-:W-:-:S13]  /*0bd0*/  ISETP.NE.AND.EX P0, PT, R37, RZ, PT, P0 ;  /* 0x000000ff2500720c */ /* 0x000fda0003f05300 */
[----:B------:R-:W-:Y:S05]  /*0be0*/  @P0 BRA `(.L_x_7) ;  /* 0x0000000000200947 */ /* 0x000fea0003800000 */
[----:B------:R-:W-:Y:S01]  /*0bf0*/  MOV R0, 0x0 ;  /* 0x0000000000007802 */ /* 0x000fe20000000f00 */
[----:B------:R-:W2:Y:S01]  /*0c00*/  LDCU.64 UR4, c[0x4][0x28] ;  /* 0x01000500ff0477ac */ /* 0x000ea20008000a00 */
[----:B0-----:R-:W-:Y:S02]  /*0c10*/  CS2R R6, SRZ ;  /* 0x0000000000067805 */ /* 0x001fe4000001ff00 */
[----:B-1----:R0:W1:Y:S01]  /*0c20*/  LDC.64 R8, c[0x4][R0] ;  /* 0x0100000000087b82 */ /* 0x0020620000000a00 */
[----:B--2---:R-:W-:Y:S02]  /*0c30*/  IMAD.U32 R4, RZ, RZ, UR4 ;  /* 0x00000004ff047e24 */ /* 0x004fe4000f8e00ff */
[----:B0-----:R-:W-:-:S07]  /*0c40*/  IMAD.U32 R5, RZ, RZ, UR5 ;  /* 0x00000005ff057e24 */ /* 0x001fce000f8e00ff */
[----:B------:R-:W-:-:S07]  /*0c50*/  LEPC R20, `(.L_x_7) ;  /* 0x000000001014794e */ /* 0x000fce0000000000 */
[----:B-1----:R-:W-:Y:S05]  /*0c60*/  CALL.ABS.NOINC R8 ;  /* 0x0000000008007343 */ /* 0x002fea0003c00000 */
.L_x_7:
[----:B------:R-:W-:Y:S05]  /*0c70*/  BSYNC.RECONVERGENT B6 ;  /* 0x0000000000067941 */ /* 0x000fea0003800200 */
.L_x_6:
[----:B0-----:R-:W0:Y:S01]  /*0c80*/  LDC R19, c[0x0][0x398] ;  /* 0x0000e600ff137b82 */ /* 0x001e220000000800 */
[----:B------:R2:W-:Y:S01]  /*0c90*/  STL.128 [R1], RZ ;  /* 0x000000ff01007387 */ /* 0x0005e20000100c00 */
[----:B------:R-:W-:-:S03]  /*0ca0*/  IMAD.MOV.U32 R0, RZ, RZ, RZ ;  /* 0x000000ffff007224 */ /* 0x000fc600078e00ff */
[----:B------:R2:W-:Y:S04]  /*0cb0*/  STL.128 [R1+0x10], RZ ;  /* 0x000010ff01007387 */ /* 0x0005e80000100c00 */
[----:B------:R2:W-:Y:S04]  /*0cc0*/  STL.128 [R1+0x20], RZ ;  /* 0x000020ff01007387 */ /* 0x0005e80000100c00 */
[----:B------:R2:W-:Y:S01]  /*0cd0*/  STL.64 [R1+0x30], RZ ;  /* 0x000030ff01007387 */ /* 0x0005e20000100a00 */
[----:B0-----:R-:W-:-:S13]  /*0ce0*/  ISETP.NE.AND P0, PT, R19, RZ, PT ;  /* 0x000000ff1300720c */ /* 0x001fda0003f05270 */
[----:B--2---:R-:W-:Y:S05]  /*0cf0*/  @!P0 BRA `(.L_x_8) ;  /* 0x0000000c00988947 */ /* 0x004fea0003800000 */
[C---:B------:R-:W-:Y:S01]  /*0d00*/  ISETP.GE.U32.AND P1, PT, R19.reuse, 0x10, PT ;  /* 0x000000101300780c */ /* 0x040fe20003f26070 */
[----:B------:R-:W-:Y:S01]  /*0d10*/  IMAD.MOV.U32 R0, RZ, RZ, RZ ;  /* 0x000000ffff007224 */ /* 0x000fe200078e00ff */
[----:B------:R-:W-:-:S04]  /*0d20*/  LOP3.LUT R20, R19, 0xf, RZ, 0xc0, !PT ;  /* 0x0000000f13147812 */ /* 0x000fc800078ec0ff */
[----:B------:R-:W-:-:S07]  /*0d30*/  ISETP.NE.AND P0, PT, R20, RZ, PT ;  /* 0x000000ff1400720c */ /* 0x000fce0003f05270 */
[----:B------:R-:W-:Y:S06]  /*0d40*/  @!P1 BRA `(.L_x_9) ;  /* 0x0000000400149947 */ /* 0x000fec0003800000 */
[----:B------:R-:W-:Y:S01]  /*0d50*/  IADD3 R4, P1, PT, R23, 0x7, RZ ;  /* 0x0000000717047810 */ /* 0x000fe20007f3e0ff */
[----:B------:R-:W-:Y:S01]  /*0d60*/  BSSY.RECONVERGENT B0, `(.L_x_9) ;  /* 0x0000043000007945 */ /* 0x000fe20003800200 */
[----:B------:R-:W-:Y:S01]  /*0d70*/  LOP3.LUT R0, R19, 0xfffffff0, RZ, 0xc0, !PT ;  /* 0xfffffff013007812 */ /* 0x000fe200078ec0ff */
[----:B-1----:R-:W-:Y:S02]  /*0d80*/  VIADD R3, R1, 0x8 ;  /* 0x0000000801037836 */ /* 0x002fe40000000000 */
[----:B------:R-:W-:Y:S02]  /*0d90*/  IMAD.X R5, RZ, RZ, R22, P1 ;  /* 0x000000ffff057224 */ /* 0x000fe400008e0616 */
[----:B------:R-:W-:-:S07]  /*0da0*/  IMAD.MOV R8, RZ, RZ, -R0 ;  /* 0x000000ffff087224 */ /* 0x000fce00078e0a00 */
.L_x_10:
[C---:B------:R-:W-:Y:S01]  /*0db0*/  R2UR UR6, R16.reuse ;  /* 0x00000000100672ca */ /* 0x040fe200000e0000 */
[----:B------:R-:W2:Y:S01]  /*0dc0*/  LDL.64 R6, [R3+-0x8] ;  /* 0xfffff80003067983 */ /* 0x000ea20000100a00 */
[C---:B------:R-:W-:Y:S02]  /*0dd0*/  R2UR UR7, R17.reuse ;  /* 0x00000000110772ca */ /* 0x040fe400000e0000 */
[C---:B------:R-:W-:Y:S02]  /*0de0*/  R2UR UR14, R16.reuse ;  /* 0x00000000100e72ca */ /* 0x040fe400000e0000 */
[C---:B------:R-:W-:Y:S02]  /*0df0*/  R2UR UR15, R17.reuse ;  /* 0x00000000110f72ca */ /* 0x040fe400000e0000 */
[----:B------:R-:W-:Y:S02]  /*0e00*/  R2UR UR4, R16 ;  /* 0x00000000100472ca */ /* 0x000fe400000e0000 */
[----:B------:R-:W-:-:S02]  /*0e10*/  R2UR UR5, R17 ;  /* 0x00000000110572ca */ /* 0x000fc400000e0000 */
[C---:B------:R-:W-:Y:S02]  /*0e20*/  R2UR UR8, R16.reuse ;  /* 0x00000000100872ca */ /* 0x040fe400000e0000 */
[C---:B------:R-:W-:Y:S01]  /*0e30*/  R2UR UR9, R17.reuse ;  /* 0x00000000110972ca */ /* 0x040fe200000e0000 */
[----:B------:R-:W3:Y:S01]  /*0e40*/  LD.E.S8 R10, desc[UR6][R4.64+-0x6] ;  /* 0xfffffa06040a7980 */ /* 0x000ee2000c101300 */
[C---:B------:R-:W-:Y:S02]  /*0e50*/  R2UR UR10, R16.reuse ;  /* 0x00000000100a72ca */ /* 0x040fe400000e0000 */
[C---:B------:R-:W-:Y:S01]  /*0e60*/  R2UR UR11, R17.reuse ;  /* 0x00000000110b72ca */ /* 0x040fe200000e0000 */
[----:B------:R-:W4:Y:S01]  /*0e70*/  LD.E.S8 R13, desc[UR14][R4.64+-0x2] ;  /* 0xfffffe0e040d7980 */ /* 0x000f22000c101300 */
[C---:B------:R-:W-:Y:S02]  /*0e80*/  R2UR UR16, R16.reuse ;  /* 0x00000000101072ca */ /* 0x040fe400000e0000 */
[----:B------:R-:W-:Y:S01]  /*0e90*/  R2UR UR17, R17 ;  /* 0x00000000111172ca */ /* 0x000fe200000e0000 */
[----:B------:R-:W2:Y:S01]  /*0ea0*/  LD.E.S8 R9, desc[UR4][R4.64+-0x7] ;  /* 0xfffff90404097980 */ /* 0x000ea2000c101300 */
[----:B------:R-:W-:-:S02]  /*0eb0*/  R2UR UR18, R16 ;  /* 0x00000000101272ca */ /* 0x000fc400000e0000 */
[C---:B------:R-:W-:Y:S01]  /*0ec0*/  R2UR UR19, R17.reuse ;  /* 0x00000000111372ca */ /* 0x040fe200000e0000 */
[----:B------:R-:W5:Y:S01]  /*0ed0*/  LD.E.S8 R11, desc[UR8][R4.64+-0x5] ;  /* 0xfffffb08040b7980 */ /* 0x000f62000c101300 */
[----:B------:R-:W-:Y:S02]  /*0ee0*/  R2UR UR12, R16 ;  /* 0x00000000100c72ca */ /* 0x000fe400000e0000 */
[----:B------:R-:W-:Y:S01]  /*0ef0*/  R2UR UR13, R17 ;  /* 0x00000000110d72ca */ /* 0x000fe200000e0000 */
[----:B------:R-:W5:Y:S04]  /*0f00*/  LD.E.U8 R12, desc[UR10][R4.64+-0x4] ;  /* 0xfffffc0a040c7980 */ /* 0x000f68000c101100 */
[----:B------:R-:W5:Y:S04]  /*0f10*/  LD.E.S8 R15, desc[UR16][R4.64+-0x1] ;  /* 0xffffff10040f7980 */ /* 0x000f68000c101300 */
[----:B------:R-:W5:Y:S04]  /*0f20*/  LD.E.U8 R18, desc[UR18][R4.64] ;  /* 0x0000001204127980 */ /* 0x000f68000c101100 */
[----:B------:R-:W5:Y:S01]  /*0f30*/  LD.E.S8 R14, desc[UR12][R4.64+-0x3] ;  /* 0xfffffd0c040e7980 */ /* 0x000f62000c101300 */
[----:B---3--:R-:W-:-:S02]  /*0f40*/  IMAD.SHL.U32 R10, R10, 0x100, RZ ;  /* 0x000001000a0a7824 */ /* 0x008fc400078e00ff */
[----:B----4-:R-:W-:-:S03]  /*0f50*/  IMAD.SHL.U32 R13, R13, 0x100, RZ ;  /* 0x000001000d0d7824 */ /* 0x010fc600078e00ff */
[----:B--2---:R-:W-:Y:S01]  /*0f60*/  LOP3.LUT R6, R10, R6, R9, 0xfe, !PT ;  /* 0x000000060a067212 */ /* 0x004fe200078efe09 */
[----:B-----5:R-:W-:Y:S02]  /*0f70*/  IMAD.U32 R11, R11, 0x10000, RZ ;  /* 0x000100000b0b7824 */ /* 0x020fe400078e00ff */
[----:B------:R-:W-:Y:S02]  /*0f80*/  IMAD.SHL.U32 R12, R12, 0x1000000, RZ ;  /* 0x010000000c0c7824 */ /* 0x000fe400078e00ff */
[----:B------:R-:W-:Y:S02]  /*0f90*/  IMAD.U32 R10, R15, 0x10000, RZ ;  /* 0x000100000f0a7824 */ /* 0x000fe400078e00ff */
[----:B------:R-:W-:Y:S01]  /*0fa0*/  IMAD.SHL.U32 R18, R18, 0x1000000, RZ ;  /* 0x0100000012127824 */ /* 0x000fe200078e00ff */
[----:B------:R-:W-:Y:S02]  /*0fb0*/  LOP3.LUT R13, R13, R7, R14, 0xfe, !PT ;  /* 0x000000070d0d7212 */ /* 0x000fe400078efe0e */
[----:B------:R-:W-:-:S02]  /*0fc0*/  LOP3.LUT R12, R12, R11, R6, 0xfe, !PT ;  /* 0x0000000b0c0c7212 */ /* 0x000fc400078efe06 */
[----:B------:R-:W-:Y:S01]  /*0fd0*/  LOP3.LUT R13, R18, R10, R13, 0xfe, !PT ;  /* 0x0000000a120d7212 */ /* 0x000fe200078efe0d */
[----:B------:R-:W2:Y:S04]  /*0fe0*/  LDL.64 R6, [R3] ;  /* 0x0000000003067983 */ /* 0x000ea80000100a00 */
[----:B------:R-:W-:Y:S04]  /*0ff0*/  STL.64 [R3+-0x8], R12 ;  /* 0xfffff80c03007387 */ /* 0x000fe80000100a00 */
[----:B------:R-:W3:Y:S04]  /*1000*/  LD.E.S8 R10, desc[UR6][R4.64+0x2] ;  /* 0x00000206040a7980 */ /* 0x000ee8000c101300 */
[----:B------:R-:W4:Y:S04]  /*1010*/  LD.E.S8 R15, desc[UR14][R4.64+0x6] ;  /* 0x0000060e040f7980 */ /* 0x000f28000c101300 */
[----:B------:R-:W2:Y:S04]  /*1020*/  LD.E.S8 R9, desc[UR4][R4.64+0x1] ;  /* 0x0000010404097980 */ /* 0x000ea8000c101300 */
[----:B------:R-:W5:Y:S04]  /*1030*/  LD.E.S8 R11, desc[UR8][R4.64+0x3] ;  /* 0x00000308040b7980 */ /* 0x000f68000c101300 */
[----:B------:R-:W5:Y:S04]  /*1040*/  LD.E.U8 R14, desc[UR10][R4.64+0x4] ;  /* 0x0000040a040e7980 */ /* 0x000f68000c101100 */
[----:B------:R-:W5:Y:S04]  /*1050*/  LD.E.S8 R21, desc[UR16][R4.64+0x7] ;  /* 0x0000071004157980 */ /* 0x000f68000c101300 */
[----:B------:R-:W5:Y:S04]  /*1060*/  LD.E.U8 R24, desc[UR18][R4.64+0x8] ;  /* 0x0000081204187980 */ /* 0x000f68000c101100 */
[----:B------:R0:W5:Y:S01]  /*1070*/  LD.E.S8 R18, desc[UR12][R4.64+0x5] ;  /* 0x0000050c04127980 */ /* 0x000162000c101300 */
[----:B------:R-:W-:-:S05]  /*1080*/  VIADD R8, R8, 0x10 ;  /* 0x0000001008087836 */ /* 0x000fca0000000000 */
[----:B------:R-:W-:Y:S02]  /*1090*/  ISETP.NE.AND P1, PT, R8, RZ, PT ;  /* 0x000000ff0800720c */ /* 0x000fe40003f25270 */
[----:B0-----:R-:W-:-:S05]  /*10a0*/  IADD3 R4, P2, PT, R4, 0x10, RZ ;  /* 0x0000001004047810 */ /* 0x001fca0007f5e0ff */
[----:B------:R-:W-:Y:S02]  /*10b0*/  IMAD.X R5, RZ, RZ, R5, P2 ;  /* 0x000000ffff057224 */ /* 0x000fe400010e0605 */
[----:B---3--:R-:W-:Y:S02]  /*10c0*/  IMAD.SHL.U32 R10, R10, 0x100, RZ ;  /* 0x000001000a0a7824 */ /* 0x008fe400078e00ff */
        /* <DEDUP_REMOVED lines=8> */
[----:B------:R-:W-:-:S05]  /*1150*/  LOP3.LUT R7, R24, R10, R7, 0xfe, !PT ;  /* 0x0000000a18077212 */ /* 0x000fca00078efe07 */
[----:B------:R0:W-:Y:S02]  /*1160*/  STL.64 [R3], R6 ;  /* 0x0000000603007387 */ /* 0x0001e40000100a00 */
[----:B0-----:R-:W-:Y:S01]  /*1170*/  VIADD R3, R3, 0x10 ;  /* 0x0000001003037836 */ /* 0x001fe20000000000 */
[----:B------:R-:W-:Y:S06]  /*1180*/  @P1 BRA `(.L_x_10) ;  /* 0xfffffffc00081947 */ /* 0x000fec000383ffff */
[----:B------:R-:W-:Y:S05]  /*1190*/  BSYNC.RECONVERGENT B0 ;  /* 0x0000000000007941 */ /* 0x000fea0003800200 */
.L_x_9:
[----:B------:R-:W-:Y:S04]  /*11a0*/  BSSY.RECONVERGENT B0, `(.L_x_8) ;  /* 0x000009b000007945 */ /* 0x000fe80003800200 */
[----:B------:R-:W-:Y:S05]  /*11b0*/  @!P0 BRA `(.L_x_11) ;  /* 0x0000000800648947 */ /* 0x000fea0003800000 */
[----:B------:R-:W-:Y:S02]  /*11c0*/  ISETP.GE.U32.AND P0, PT, R20, 0x8, PT ;  /* 0x000000081400780c */ /* 0x000fe40003f06070 */
[----:B------:R-:W-:-:S04]  /*11d0*/  LOP3.LUT R10, R19, 0x7, RZ, 0xc0, !PT ;  /* 0x00000007130a7812 */ /* 0x000fc800078ec0ff */
[----:B------:R-:W-:-:S07]  /*11e0*/  ISETP.NE.AND P1, PT, R10, RZ, PT ;  /* 0x000000ff0a00720c */ /* 0x000fce0003f25270 */
[----:B------:R-:W-:Y:S06]  /*11f0*/  @!P0 BRA `(.L_x_12) ;  /* 0x0000000400388947 */ /* 0x000fec0003800000 */
[----:B------:R-:W-:Y:S02]  /*1200*/  R2UR UR4, R16 ;  /* 0x00000000100472ca */ /* 0x000fe400000e0000 */
[----:B------:R-:W-:Y:S02]  /*1210*/  R2UR UR5, R17 ;  /* 0x00000000110572ca */ /* 0x000fe400000e0000 */
[C---:B------:R-:W-:Y:S02]  /*1220*/  IADD3 R6, P0, PT, R0.reuse, R23, RZ ;  /* 0x0000001700067210 */ /* 0x040fe40007f1e0ff */
[----:B------:R-:W-:-:S03]  /*1230*/  LOP3.LUT R4, R0, 0xfffffffc, RZ, 0xc0, !PT ;  /* 0xfffffffc00047812 */ /* 0x000fc600078ec0ff */
[----:B------:R-:W-:Y:S02]  /*1240*/  IMAD.X R7, RZ, RZ, R22, P0 ;  /* 0x000000ffff077224 */ /* 0x000fe400000e0616 */
[----:B------:R-:W-:-:S04]  /*1250*/  IMAD.IADD R18, R1, 0x1, R4 ;  /* 0x0000000101127824 */ /* 0x000fc800078e0204 */
[----:B-1----:R-:W2:Y:S04]  /*1260*/  LD.E.S8 R3, desc[UR4][R6.64] ;  /* 0x0000000406037980 */ /* 0x002ea8000c101300 */
[----:B------:R-:W2:Y:S01]  /*1270*/  LDL R8, [R18] ;  /* 0x0000000012087983 */ /* 0x000ea20000100800 */
[----:B------:R-:W-:-:S05]  /*1280*/  VIADD R5, R0, 0x1 ;  /* 0x0000000100057836 */ /* 0x000fca0000000000 */
[----:B------:R-:W-:-:S05]  /*1290*/  LOP3.LUT R4, R5, 0xfffffffc, RZ, 0xc0, !PT ;  /* 0xfffffffc05047812 */ /* 0x000fca00078ec0ff */
[----:B------:R-:W-:Y:S01]  /*12a0*/  IMAD.IADD R14, R1, 0x1, R4 ;  /* 0x00000001010e7824 */ /* 0x000fe200078e0204 */
[----:B--2---:R-:W-:-:S05]  /*12b0*/  LOP3.LUT R3, R3, R8, RZ, 0xfc, !PT ;  /* 0x0000000803037212 */ /* 0x004fca00078efcff */
[----:B------:R0:W-:Y:S04]  /*12c0*/  STL [R18], R3 ;  /* 0x0000000312007387 */ /* 0x0001e80000100800 */
[----:B------:R-:W2:Y:S04]  /*12d0*/  LD.E.S8 R4, desc[UR4][R6.64+0x1] ;  /* 0x0000010406047980 */ /* 0x000ea8000c101300 */
[----:B------:R-:W3:Y:S01]  /*12e0*/  LDL R8, [R14] ;  /* 0x000000000e087983 */ /* 0x000ee20000100800 */
[----:B------:R-:W-:Y:S02]  /*12f0*/  IMAD.SHL.U32 R5, R5, 0x8, RZ ;  /* 0x0000000805057824 */ /* 0x000fe400078e00ff */
[----:B------:R-:W-:-:S03]  /*1300*/  VIADD R9, R0, 0x2 ;  /* 0x0000000200097836 */ /* 0x000fc60000000000 */
[----:B------:R-:W-:-:S04]  /*1310*/  LOP3.LUT R5, R5, 0x18, RZ, 0xc0, !PT ;  /* 0x0000001805057812 */ /* 0x000fc800078ec0ff */
[----:B--2---:R-:W-:Y:S02]  /*1320*/  SHF.L.U32 R5, R4, R5, RZ ;  /* 0x0000000504057219 */ /* 0x004fe400000006ff */
[----:B------:R-:W-:Y:S02]  /*1330*/  LOP3.LUT R4, R9, 0xfffffffc, RZ, 0xc0, !PT ;  /* 0xfffffffc09047812 */ /* 0x000fe400078ec0ff */
[----:B---3--:R-:W-:-:S03]  /*1340*/  LOP3.LUT R5, R5, R8, RZ, 0xfc, !PT ;  /* 0x0000000805057212 */ /* 0x008fc600078efcff */
[----:B------:R-:W-:Y:S02]  /*1350*/  IMAD.IADD R12, R1, 0x1, R4 ;  /* 0x00000001010c7824 */ /* 0x000fe400078e0204 */
[----:B------:R1:W-:Y:S04]  /*1360*/  STL [R14], R5 ;  /* 0x000000050e007387 */ /* 0x0003e80000100800 */
[----:B0-----:R-:W2:Y:S04]  /*1370*/  LD.E.S8 R3, desc[UR4][R6.64+0x2] ;  /* 0x0000020406037980 */ /* 0x001ea8000c101300 */
[----:B------:R-:W3:Y:S01]  /*1380*/  LDL R8, [R12] ;  /* 0x000000000c087983 */ /* 0x000ee20000100800 */
[----:B------:R-:W-:-:S05]  /*1390*/  IMAD.SHL.U32 R9, R9, 0x8, RZ ;  /* 0x0000000809097824 */ /* 0x000fca00078e00ff */
[----:B------:R-:W-:Y:S01]  /*13a0*/  LOP3.LUT R4, R9, 0x18, RZ, 0xc0, !PT ;  /* 0x0000001809047812 */ /* 0x000fe200078ec0ff */
[----:B------:R-:W-:-:S03]  /*13b0*/  VIADD R9, R0, 0x3 ;  /* 0x0000000300097836 */ /* 0x000fc60000000000 */
[----:B--2---:R-:W-:Y:S02]  /*13c0*/  SHF.L.U32 R3, R3, R4, RZ ;  /* 0x0000000403037219 */ /* 0x004fe400000006ff */
[----:B------:R-:W-:Y:S02]  /*13d0*/  LOP3.LUT R4, R9, 0xfffffffc, RZ, 0xc0, !PT ;  /* 0xfffffffc09047812 */ /* 0x000fe400078ec0ff */
[----:B---3--:R-:W-:-:S03]  /*13e0*/  LOP3.LUT R3, R3, R8, RZ, 0xfc, !PT ;  /* 0x0000000803037212 */ /* 0x008fc600078efcff */
[----:B------:R-:W-:Y:S02]  /*13f0*/  IMAD.IADD R11, R1, 0x1, R4 ;  /* 0x00000001010b7824 */ /* 0x000fe400078e0204 */
[----:B------:R0:W-:Y:S04]  /*1400*/  STL [R12], R3 ;  /* 0x000000030c007387 */ /* 0x0001e80000100800 */
[----:B------:R-:W2:Y:S04]  /*1410*/  LD.E.S8 R4, desc[UR4][R6.64+0x3] ;  /* 0x0000030406047980 */ /* 0x000ea8000c101300 */
[----:B------:R-:W3:Y:S01]  /*1420*/  LDL R8, [R11] ;  /* 0x000000000b087983 */ /* 0x000ee20000100800 */
[----:B------:R-:W-:-:S02]  /*1430*/  IMAD.SHL.U32 R9, R9, 0x8, RZ ;  /* 0x0000000809097824 */ /* 0x000fc400078e00ff */
[----:B-1----:R-:W-:-:S03]  /*1440*/  VIADD R5, R0, 0x4 ;  /* 0x0000000400057836 */ /* 0x002fc60000000000 */
[----:B------:R-:W-:-:S04]  /*1450*/  LOP3.LUT R9, R9, 0x18, RZ, 0xc0, !PT ;  /* 0x0000001809097812 */ /* 0x000fc800078ec0ff */
[----:B--2---:R-:W-:Y:S02]  /*1460*/  SHF.L.U32 R9, R4, R9, RZ ;  /* 0x0000000904097219 */ /* 0x004fe400000006ff */
[----:B------:R-:W-:Y:S02]  /*1470*/  LOP3.LUT R4, R5, 0xfffffffc, RZ, 0xc0, !PT ;  /* 0xfffffffc05047812 */ /* 0x000fe400078ec0ff */
[----:B---3--:R-:W-:-:S03]  /*1480*/  LOP3.LUT R8, R9, R8, RZ, 0xfc, !PT ;  /* 0x0000000809087212 */ /* 0x008fc600078efcff */
[----:B------:R-:W-:Y:S02]  /*1490*/  IMAD.IADD R20, R1, 0x1, R4 ;  /* 0x0000000101147824 */ /* 0x000fe400078e0204 */
[----:B------:R1:W-:Y:S04]  /*14a0*/  STL [R11], R8 ;  /* 0x000000080b007387 */ /* 0x0003e80000100800 */
[----:B0-----:R-:W2:Y:S04]  /*14b0*/  LD.E.S8 R3, desc[UR4][R6.64+0x4] ;  /* 0x0000040406037980 */ /* 0x001ea8000c101300 */
        /* <DEDUP_REMOVED lines=9> */
[----:B-1----:R-:W-:-:S03]  /*1550*/  VIADD R8, R0, 0x6 ;  /* 0x0000000600087836 */ /* 0x002fc60000000000 */
[----:B------:R-:W-:-:S04]  /*1560*/  LOP3.LUT R5, R5, 0x18, RZ, 0xc0, !PT ;  /* 0x0000001805057812 */ /* 0x000fc800078ec0ff */
[----:B--2---:R-:W-:Y:S02]  /*1570*/  SHF.L.U32 R5, R4, R5, RZ ;  /* 0x0000000504057219 */ /* 0x004fe400000006ff */
[----:B------:R-:W-:Y:S02]  /*1580*/  LOP3.LUT R4, R8, 0xfffffffc, RZ, 0xc0, !PT ;  /* 0xfffffffc08047812 */ /* 0x000fe400078ec0ff */
[----:B---3--:R-:W-:-:S03]  /*1590*/  LOP3.LUT R5, R5, R12, RZ, 0xfc, !PT ;  /* 0x0000000c05057212 */ /* 0x008fc600078efcff */
[----:B------:R-:W-:Y:S02]  /*15a0*/  IMAD.IADD R14, R1, 0x1, R4 ;  /* 0x00000001010e7824 */ /* 0x000fe400078e0204 */
[----:B------:R2:W-:Y:S04]  /*15b0*/  STL [R18], R5 ;  /* 0x0000000512007387 */ /* 0x0005e80000100800 */
[----:B0-----:R-:W3:Y:S04]  /*15c0*/  LD.E.S8 R3, desc[UR4][R6.64+0x6] ;  /* 0x0000060406037980 */ /* 0x001ee8000c101300 */
[----:B------:R-:W4:Y:S01]  /*15d0*/  LDL R12, [R14] ;  /* 0x000000000e0c7983 */ /* 0x000f220000100800 */
[----:B------:R-:W-:-:S02]  /*15e0*/  IMAD.SHL.U32 R8, R8, 0x8, RZ ;  /* 0x0000000808087824 */ /* 0x000fc400078e00ff */
[----:B------:R-:W-:-:S03]  /*15f0*/  VIADD R9, R0, 0x7 ;  /* 0x0000000700097836 */ /* 0x000fc60000000000 */
[----:B------:R-:W-:Y:S02]  /*1600*/  LOP3.LUT R8, R8, 0x18, RZ, 0xc0, !PT ;  /* 0x0000001808087812 */ /* 0x000fe400078ec0ff */
[----:B------:R-:W-:-:S05]  /*1610*/  LOP3.LUT R4, R9, 0xfffffffc, RZ, 0xc0, !PT ;  /* 0xfffffffc09047812 */ /* 0x000fca00078ec0ff */
[----:B------:R-:W-:Y:S01]  /*1620*/  IMAD.IADD R11, R1, 0x1, R4 ;  /* 0x00000001010b7824 */ /* 0x000fe200078e0204 */
[----:B---3--:R-:W-:-:S04]  /*1630*/  SHF.L.U32 R3, R3, R8, RZ ;  /* 0x0000000803037219 */ /* 0x008fc800000006ff */
[----:B----4-:R-:W-:-:S05]  /*1640*/  LOP3.LUT R3, R3, R12, RZ, 0xfc, !PT ;  /* 0x0000000c03037212 */ /* 0x010fca00078efcff */
[----:B------:R2:W-:Y:S04]  /*1650*/  STL [R14], R3 ;  /* 0x000000030e007387 */ /* 0x0005e80000100800 */
[----:B------:R-:W3:Y:S04]  /*1660*/  LD.E.S8 R6, desc[UR4][R6.64+0x7] ;  /* 0x0000070406067980 */ /* 0x000ee8000c101300 */
[----:B------:R-:W4:Y:S01]  /*1670*/  LDL R4, [R11] ;  /* 0x000000000b047983 */ /* 0x000f220000100800 */
[----:B------:R-:W-:-:S05]  /*1680*/  IMAD.SHL.U32 R9, R9, 0x8, RZ ;  /* 0x0000000809097824 */ /* 0x000fca00078e00ff */
[----:B------:R-:W-:Y:S01]  /*1690*/  LOP3.LUT R9, R9, 0x18, RZ, 0xc0, !PT ;  /* 0x0000001809097812 */ /* 0x000fe200078ec0ff */
[----:B------:R-:W-:-:S03]  /*16a0*/  VIADD R0, R0, 0x8 ;  /* 0x0000000800007836 */ /* 0x000fc60000000000 */
[----:B---3--:R-:W-:-:S04]  /*16b0*/  SHF.L.U32 R9, R6, R9, RZ ;  /* 0x0000000906097219 */ /* 0x008fc800000006ff */
[----:B----4-:R-:W-:-:S05]  /*16c0*/  LOP3.LUT R4, R9, R4, RZ, 0xfc, !PT ;  /* 0x0000000409047212 */ /* 0x010fca00078efcff */
[----:B------:R2:W-:Y:S02]  /*16d0*/  STL [R11], R4 ;  /* 0x000000040b007387 */ /* 0x0005e40000100800 */
.L_x_12:
[----:B------:R-:W-:Y:S05]  /*16e0*/  @!P1 BRA `(.L_x_11) ;  /* 0x0000000400189947 */ /* 0x000fea0003800000 */
[----:B------:R-:W-:Y:S02]  /*16f0*/  ISETP.GE.U32.AND P0, PT, R10, 0x4, PT ;  /* 0x000000040a00780c */ /* 0x000fe40003f06070 */
[----:B-12---:R-:W-:-:S04]  /*1700*/  LOP3.LUT R3, R19, 0x3, RZ, 0xc0, !PT ;  /* 0x0000000313037812 */ /* 0x006fc800078ec0ff */
        /* <DEDUP_REMOVED lines=8> */
[----:B------:R-:W2:Y:S04]  /*1790*/  LD.E.S8 R4, desc[UR4][R6.64] ;  /* 0x0000000406047980 */ /* 0x000ea8000c101300 */
[----:B------:R-:W3:Y:S01]  /*17a0*/  LDL R8, [R10] ;  /* 0x000000000a087983 */ /* 0x000ee20000100800 */
[C---:B------:R-:W-:Y:S02]  /*17b0*/  IMAD.SHL.U32 R5, R0.reuse, 0x8, RZ ;  /* 0x0000000800057824 */ /* 0x040fe400078e00ff */
[----:B------:R-:W-:-:S03]  /*17c0*/  VIADD R11, R0, 0x1 ;  /* 0x00000001000b7836 */ /* 0x000fc60000000000 */
[----:B------:R-:W-:-:S04]  /*17d0*/  LOP3.LUT R5, R5, 0x18, RZ, 0xc0, !PT ;  /* 0x0000001805057812 */ /* 0x000fc800078ec0ff */
        /* <DEDUP_REMOVED lines=16> */
[----:B0-----:R-:W3:Y:S01]  /*18e0*/  LDL R10, [R14] ;  /* 0x000000000e0a7983 */ /* 0x001ee20000100800 */
        /* <DEDUP_REMOVED lines=13> */
[----:B--2---:R-:W-:-:S04]  /*19c0*/  SHF.L.U32 R4, R6, R11, RZ ;  /* 0x0000000b06047219 */ /* 0x004fc800000006ff */
[----:B---3--:R-:W-:-:S05]  /*19d0*/  LOP3.LUT R4, R4, R9, RZ, 0xfc, !PT ;  /* 0x0000000904047212 */ /* 0x008fca00078efcff */
[----:B------:R1:W-:Y:S02]  /*19e0*/  STL [R15], R4 ;  /* 0x000000040f007387 */ /* 0x0003e40000100800 */
.L_x_13:
[----:B------:R-:W-:Y:S05]  /*19f0*/  @!P1 BRA `(.L_x_11) ;  /* 0x0000000000549947 */ /* 0x000fea0003800000 */
[C---:B------:R-:W-:Y:S01]  /*1a00*/  IADD3 R6, P0, PT, R0.reuse, R23, RZ ;  /* 0x0000001700067210 */ /* 0x040fe20007f1e0ff */
[----:B-1----:R-:W-:Y:S02]  /*1a10*/  IMAD.MOV R5, RZ, RZ, -R3 ;  /* 0x000000ffff057224 */ /* 0x002fe400078e0a03 */
[----:B------:R-:W-:Y:S02]  /*1a20*/  IMAD.SHL.U32 R3, R0, 0x8, RZ ;  /* 0x0000000800037824 */ /* 0x000fe400078e00ff */
[----:B------:R-:W-:-:S08]  /*1a30*/  IMAD.X R7, RZ, RZ, R22, P0 ;  /* 0x000000ffff077224 */ /* 0x000fd000000e0616 */
.L_x_14:
[----:B------:R-:W-:Y:S02]  /*1a40*/  R2UR UR4, R16 ;  /* 0x00000000100472ca */ /* 0x000fe400000e0000 */
[----:B------:R-:W-:Y:S02]  /*1a50*/  R2UR UR5, R17 ;  /* 0x00000000110572ca */ /* 0x000fe400000e0000 */
[----:B0-----:R-:W-:-:S05]  /*1a60*/  LOP3.LUT R4, R0, 0xfffffffc, RZ, 0xc0, !PT ;  /* 0xfffffffc00047812 */ /* 0x001fca00078ec0ff */
[----:B------:R-:W-:-:S05]  /*1a70*/  IMAD.IADD R13, R1, 0x1, R4 ;  /* 0x00000001010d7824 */ /* 0x000fca00078e0204 */
[----:B------:R-:W2:Y:S04]  /*1a80*/  LDL R11, [R13] ;  /* 0x000000000d0b7983 */ /* 0x000ea80000100800 */
[----:B------:R0:W3:Y:S01]  /*1a90*/  LD.E.S8 R4, desc[UR4][R6.64] ;  /* 0x0000000406047980 */ /* 0x0000e2000c101300 */
[----:B------:R-:W-:Y:S01]  /*1aa0*/  LOP3.LUT R9, R3, 0x18, RZ, 0xc0, !PT ;  /* 0x0000001803097812 */ /* 0x000fe200078ec0ff */
[----:B------:R-:W-:-:S05]  /*1ab0*/  VIADD R5, R5, 0x1 ;  /* 0x0000000105057836 */ /* 0x000fca0000000000 */
[----:B------:R-:W-:Y:S02]  /*1ac0*/  ISETP.NE.AND P0, PT, R5, RZ, PT ;  /* 0x000000ff0500720c */ /* 0x000fe40003f05270 */
[----:B0-----:R-:W-:Y:S01]  /*1ad0*/  IADD3 R6, P1, PT, R6, 0x1, RZ ;  /* 0x0000000106067810 */ /* 0x001fe20007f3e0ff */
[----:B------:R-:W-:Y:S02]  /*1ae0*/  VIADD R0, R0, 0x1 ;  /* 0x0000000100007836 */ /* 0x000fe40000000000 */
[----:B------:R-:W-:Y:S02]  /*1af0*/  VIADD R3, R3, 0x8 ;  /* 0x0000000803037836 */ /* 0x000fe40000000000 */
[----:B------:R-:W-:Y:S01]  /*1b00*/  IMAD.X R7, RZ, RZ, R7, P1 ;  /* 0x000000ffff077224 */ /* 0x000fe200008e0607 */
[----:B---3--:R-:W-:-:S04]  /*1b10*/  SHF.L.U32 R4, R4, R9, RZ ;  /* 0x0000000904047219 */ /* 0x008fc800000006ff */
[----:B--2---:R-:W-:-:S05]  /*1b20*/  LOP3.LUT R4, R4, R11, RZ, 0xfc, !PT ;  /* 0x0000000b04047212 */ /* 0x004fca00078efcff */
[----:B------:R0:W-:Y:S01]  /*1b30*/  STL [R13], R4 ;  /* 0x000000040d007387 */ /* 0x0001e20000100800 */
[----:B------:R-:W-:Y:S05]  /*1b40*/  @P0 BRA `(.L_x_14) ;  /* 0xfffffffc00bc0947 */ /* 0x000fea000383ffff */
.L_x_11:
[----:B------:R-:W-:Y:S05]  /*1b50*/  BSYNC.RECONVERGENT B0 ;  /* 0x0000000000007941 */ /* 0x000fea0003800200 */
.L_x_8:
[----:B012---:R-:W-:-:S05]  /*1b60*/  LOP3.LUT R4, R0, 0xfffffffc, RZ, 0xc0, !PT ;  /* 0xfffffffc00047812 */ /* 0x007fca00078ec0ff */
[----:B------:R-:W-:-:S05]  /*1b70*/  IMAD.IADD R25, R1, 0x1, R4 ;  /* 0x0000000101197824 */ /* 0x000fca00078e0204 */
[----:B------:R-:W2:Y:S01]  /*1b80*/  LDL R5, [R25] ;  /* 0x0000000019057983 */ /* 0x000ea20000100800 */
[----:B------:R-:W-:Y:S02]  /*1b90*/  IMAD.SHL.U32 R0, R0, 0x8, RZ ;  /* 0x0000000800007824 */ /* 0x000fe400078e00ff */
[----:B------:R-:W-:-:S03]  /*1ba0*/  IMAD.MOV.U32 R3, RZ, RZ, 0x80 ;  /* 0x00000080ff037424 */ /* 0x000fc600078e00ff */
[----:B------:R-:W-:-:S04]  /*1bb0*/  LOP3.LUT R0, R0, 0x18, RZ, 0xc0, !PT ;  /* 0x0000001800007812 */ /* 0x000fc800078ec0ff */
[----:B------:R-:W-:-:S04]  /*1bc0*/  SHF.L.U32 R0, R3, R0, RZ ;  /* 0x0000000003007219 */ /* 0x000fc800000006ff */
[----:B--2---:R-:W-:-:S05]  /*1bd0*/  LOP3.LUT R20, R5, R0, RZ, 0xfc, !PT ;  /* 0x0000000005147212 */ /* 0x004fca00078efcff */
[----:B------:R0:W-:Y:S04]  /*1be0*/  STL [R25], R20 ;  /* 0x0000001419007387 */ /* 0x0001e80000100800 */
[----:B------:R-:W2:Y:S04]  /*1bf0*/  LDL.128 R12, [R1] ;  /* 0x00000000010c7983 */ /* 0x000ea80000100c00 */
[----:B------:R-:W3:Y:S04]  /*1c00*/  LDL.128 R4, [R1+0x10] ;  /* 0x0000100001047983 */ /* 0x000ee80000100c00 */
[----:B------:R-:W4:Y:S04]  /*1c10*/  LDL.128 R8, [R1+0x20] ;  /* 0x0000200001087983 */ /* 0x000f280000100c00 */
[----:B------:R-:W5:Y:S01]  /*1c20*/  LDL.64 R16, [R1+0x30] ;  /* 0x0000300001107983 */ /* 0x000f620000100a00 */
[----:B------:R-:W-:Y:S01]  /*1c30*/  IADD3 RZ, P0, PT, R2, 0x40, RZ ;  /* 0x0000004002ff7810 */ /* 0x000fe20007f1e0ff */
[----:B--2---:R-:W-:-:S05]  /*1c40*/  VIADD R0, R12, 0xd76aa477 ;  /* 0xd76aa4770c007836 */ /* 0x004fca0000000000 */
[----:B------:R-:W-:-:S04]  /*1c50*/  SHF.L.W.U32.HI R3, R0, 0x7, R0 ;  /* 0x0000000700037819 */ /* 0x000fc80000010e00 */
[C---:B------:R-:W-:Y:S01]  /*1c60*/  IADD3 R21, PT, PT, -R3.reuse, 0x10325476, RZ ;  /* 0x1032547603157810 */ /* 0x040fe20007ffe1ff */
[----:B------:R-:W-:-:S05]  /*1c70*/  VIADD R0, R3, 0xefcdab89 ;  /* 0xefcdab8903007836 */ /* 0x000fca0000000000 */
[----:B------:R-:W-:-:S04]  /*1c80*/  LOP3.LUT R18, R0, 0xefcdab89, RZ, 0xc0, !PT ;  /* 0xefcdab8900127812 */ /* 0x000fc800078ec0ff */
[----:B------:R-:W-:-:S04]  /*1c90*/  LOP3.LUT R18, R18, 0x98badcfe, R21, 0xf8, !PT ;  /* 0x98badcfe12127812 */ /* 0x000fc800078ef815 */
[----:B------:R-:W-:-:S04]  /*1ca0*/  IADD3 R21, PT, PT, R13, -0x705f434, R18 ;  /* 0xf8fa0bcc0d157810 */ /* 0x000fc80007ffe012 */
[----:B------:R-:W-:-:S04]  /*1cb0*/  LEA.HI R21, R21, R0, R21, 0xc ;  /* 0x0000000015157211 */ /* 0x000fc800078f6015 */
[----:B0-----:R-:W-:-:S04]  /*1cc0*/  LOP3.LUT R25, R21, 0xefcdab89, R0, 0xac, !PT ;  /* 0xefcdab8915197812 */ /* 0x001fc800078eac00 */
[----:B------:R-:W-:-:S04]  /*1cd0*/  IADD3 R18, PT, PT, R14, -0x4324b227, R25 ;  /* 0xbcdb4dd90e127810 */ /* 0x000fc80007ffe019 */
[----:B------:R-:W-:-:S04]  /*1ce0*/  LEA.HI R25, R18, R21, R18, 0x11 ;  /* 0x0000001512197211 */ /* 0x000fc800078f8812 */
[----:B------:R-:W-:-:S04]  /*1cf0*/  LOP3.LUT R0, R0, R25, R21, 0xb8, !PT ;  /* 0x0000001900007212 */ /* 0x000fc800078eb815 */
[----:B------:R-:W-:-:S04]  /*1d00*/  IADD3 R0, PT, PT, R15, -0x4e748589, R0 ;  /* 0xb18b7a770f007810 */ /* 0x000fc80007ffe000 */
[----:B------:R-:W-:-:S04]  /*1d10*/  LEA.HI R0, R0, R25, R0, 0x16 ;  /* 0x0000001900007211 */ /* 0x000fc800078fb000 */
[----:B------:R-:W-:-:S04]  /*1d20*/  LOP3.LUT R18, R21, R0, R25, 0xb8, !PT ;  /* 0x0000000015127212 */ /* 0x000fc800078eb819 */
[----:B---3--:R-:W-:-:S05]  /*1d30*/  IADD3 R18, PT, PT, R18, R3, R4 ;  /* 0x0000000312127210 */ /* 0x008fca0007ffe004 */
[----:B------:R-:W-:-:S05]  /*1d40*/  VIADD R3, R18, 0xe549bb38 ;  /* 0xe549bb3812037836 */ /* 0x000fca0000000000 */
[----:B------:R-:W-:-:S04]  /*1d50*/  LEA.HI R3, R3, R0, R3, 0x7 ;  /* 0x0000000003037211 */ /* 0x000fc800078f3803 */
[----:B------:R-:W-:-:S04]  /*1d60*/  LOP3.LUT R18, R25, R3, R0, 0xb8, !PT ;  /* 0x0000000319127212 */ /* 0x000fc800078eb800 */
[----:B------:R-:W-:-:S05]  /*1d70*/  IADD3 R18, PT, PT, R18, R5, R21 ;  /* 0x0000000512127210 */ /* 0x000fca0007ffe015 */
        /* <DEDUP_REMOVED lines=11> */
[----:B----4-:R-:W-:-:S05]  /*1e30*/  IADD3 R20, PT, PT, R20, R8, R3 ;  /* 0x0000000814147210 */ /* 0x010fca0007ffe003 */
        /* <DEDUP_REMOVED lines=15> */
[----:B-----5:R-:W-:-:S05]  /*1f30*/  IADD3 R0, PT, PT, R0, R16, R3 ;  /* 0x0000001000007210 */ /* 0x020fca0007ffe003 */
[----:B------:R-:W-:-:S05]  /*1f40*/  VIADD R0, R0, 0x6b901122 ;  /* 0x6b90112200007836 */ /* 0x000fca0000000000 */
[----:B------:R-:W-:-:S04]  /*1f50*/  LEA.HI R0, R0, R21, R0, 0x7 ;  /* 0x0000001500007211 */ /* 0x000fc800078f3800 */
[----:B------:R-:W-:Y:S01]  /*1f60*/  LOP3.LUT R3, R20, R0, R21, 0xb8, !PT ;  /* 0x0000000014037212 */ /* 0x000fe200078eb815 */
[----:B------:R-:W-:-:S03]  /*1f70*/  IMAD R20, R19, 0x8, R20 ;  /* 0x0000000813147824 */ /* 0x000fc600078e0214 */
[----:B------:R-:W-:-:S05]  /*1f80*/  IADD3 R3, PT, PT, R3, R17, R18 ;  /* 0x0000001103037210 */ /* 0x000fca0007ffe012 */
[----:B------:R-:W-:-:S05]  /*1f90*/  VIADD R3, R3, 0xfd987193 ;  /* 0xfd98719303037836 */ /* 0x000fca0000000000 */
[----:B------:R-:W-:-:S04]  /*1fa0*/  LEA.HI R25, R3, R0, R3, 0xc ;  /* 0x0000000003197211 */ /* 0x000fc800078f6003 */
[----:B------:R-:W-:-:S04]  /*1fb0*/  LOP3.LUT R3, R21, R25, R0, 0xb8, !PT ;  /* 0x0000001915037212 */ /* 0x000fc800078eb800 */
[----:B------:R-:W-:-:S04]  /*1fc0*/  IADD3 R20, PT, PT, R20, -0x5986bc72, R3 ;  /* 0xa679438e14147810 */ /* 0x000fc80007ffe003 */
[----:B------:R-:W-:-:S04]  /*1fd0*/  LEA.HI R20, R20, R25, R20, 0x11 ;  /* 0x0000001914147211 */ /* 0x000fc800078f8814 */
[----:B------:R-:W-:-:S04]  /*1fe0*/  LOP3.LUT R18, R0, R20, R25, 0xb8, !PT ;  /* 0x0000001400127212 */ /* 0x000fc800078eb819 */
[----:B------:R-:W-:-:S04]  /*1ff0*/  IADD3 R3, PT, PT, R21, 0x49b40821, R18 ;  /* 0x49b4082115037810 */ /* 0x000fc80007ffe012 */
        /* <DEDUP_REMOVED lines=26> */
[----:B------:R-:W-:-:S04]  /*21a0*/  IADD3 R0, PT, PT, R18, -0x275e197f, R25 ;  /* 0xd8a1e68112007810 */ /* 0x000fc80007ffe019 */
[----:B------:R-:W-:-:S04]  /*21b0*/  LEA.HI R0, R0, R21, R0, 0xe ;  /* 0x0000001500007211 */ /* 0x000fc800078f7000 */
[----:B------:R-:W-:-:S04]  /*21c0*/  LOP3.LUT R18, R21, R20, R0, 0xb8, !PT ;  /* 0x0000001415127212 */ /* 0x000fc800078eb800 */
[----:B------:R-:W-:-:S05]  /*21d0*/  IADD3 R18, PT, PT, R18, R4, R3 ;  /* 0x0000000412127210 */ /* 0x000fca0007ffe003 */
        /* <DEDUP_REMOVED lines=45> */
[----:B------:R-:W-:Y:S01]  /*24b0*/  LEA.HI R0, R21, R18, R21, 0x10 ;  /* 0x0000001215007211 */ /* 0x000fe200078f8015 */
[----:B------:R-:W-:-:S03]  /*24c0*/  IMAD R21, R19, 0x8, R20 ;  /* 0x0000000813157824 */ /* 0x000fc600078e0214 */
        /* <DEDUP_REMOVED lines=54> */
[--C-:B------:R-:W-:Y:S01]  /*2830*/  LOP3.LUT R12, R0, R21, R18.reuse, 0x2d, !PT ;  /* 0x00000015000c7212 */ /* 0x100fe200078e2d12 */
        /* <DEDUP_REMOVED lines=46> */
[----:B------:R-:W-:Y:S01]  /*2b20*/  LOP3.LUT R0, R6, R3, R5, 0x2d, !PT ;  /* 0x0000000306007212 */ /* 0x000fe200078e2d05 */
[----:B------:R-:W-:-:S03]  /*2b30*/  VIADD R16, R3, 0x67452301 ;  /* 0x6745230103107836 */ /* 0x000fc60000000000 */
[----:B------:R-:W-:Y:S02]  /*2b40*/  IADD3 R0, PT, PT, R0, R11, R12 ;  /* 0x0000000b00007210 */ /* 0x000fe40007ffe00c */
[--C-:B------:R-:W-:Y:S02]  /*2b50*/  SHF.R.U32.HI R35, RZ, 0x8, R16.reuse ;  /* 0x00000008ff237819 */ /* 0x100fe40000011610 */
[--C-:B------:R-:W-:Y:S01]  /*2b60*/  SHF.R.U32.HI R34, RZ, 0x10, R16.reuse ;  /* 0x00000010ff227819 */ /* 0x100fe20000011610 */
[----:B------:R-:W-:Y:S01]  /*2b70*/  VIADD R0, R0, 0xbd3af235 ;  /* 0xbd3af23500007836 */ /* 0x000fe20000000000 */
[----:B------:R-:W-:-:S04]  /*2b80*/  SHF.R.U32.HI R24, RZ, 0x18, R16 ;  /* 0x00000018ff187819 */ /* 0x000fc80000011610 */
[----:B------:R-:W-:-:S04]  /*2b90*/  LEA.HI R0, R0, R3, R0, 0xa ;  /* 0x0000000300007211 */ /* 0x000fc800078f5000 */
[----:B------:R-:W-:Y:S01]  /*2ba0*/  LOP3.LUT R4, R3, R0, R6, 0x2d, !PT ;  /* 0x0000000003047212 */ /* 0x000fe200078e2d06 */
[----:B------:R-:W-:-:S03]  /*2bb0*/  VIADD R19, R0, 0x10325476 ;  /* 0x1032547600137836 */ /* 0x000fc60000000000 */
[----:B------:R-:W-:Y:S02]  /*2bc0*/  IADD3 R4, PT, PT, R4, R14, R5 ;  /* 0x0000000e04047210 */ /* 0x000fe40007ffe005 */
[--C-:B------:R-:W-:Y:S02]  /*2bd0*/  SHF.R.U32.HI R25, RZ, 0x10, R19.reuse ;  /* 0x00000010ff197819 */ /* 0x100fe40000011613 */
[----:B------:R-:W-:Y:S01]  /*2be0*/  SHF.R.U32.HI R26, RZ, 0x18, R19 ;  /* 0x00000018ff1a7819 */ /* 0x000fe20000011613 */
[----:B------:R-:W-:-:S05]  /*2bf0*/  VIADD R5, R4, 0x2ad7d2bb ;  /* 0x2ad7d2bb04057836 */ /* 0x000fca0000000000 */
[----:B------:R-:W-:-:S04]  /*2c00*/  LEA.HI R5, R5, R0, R5, 0xf ;  /* 0x0000000005057211 */ /* 0x000fc800078f7805 */
[----:B------:R-:W-:Y:S01]  /*2c10*/  LOP3.LUT R4, R0, R5, R3, 0x2d, !PT ;  /* 0x0000000500047212 */ /* 0x000fe200078e2d03 */
[----:B------:R-:W-:-:S03]  /*2c20*/  VIADD R18, R5, 0x98badcfe ;  /* 0x98badcfe05127836 */ /* 0x000fc60000000000 */
[----:B------:R-:W-:Y:S02]  /*2c30*/  IADD3 R4, PT, PT, R4, R9, R6 ;  /* 0x0000000904047210 */ /* 0x000fe40007ffe006 */
[----:B------:R-:W-:Y:S02]  /*2c40*/  MOV R6, 0x8 ;  /* 0x0000000800067802 */ /* 0x000fe40000000f00 */
[--C-:B------:R-:W-:Y:S01]  /*2c50*/  SHF.R.U32.HI R29, RZ, 0x8, R18.reuse ;  /* 0x00000008ff1d7819 */ /* 0x100fe20000011612 */
[----:B------:R-:W-:Y:S01]  /*2c60*/  VIADD R4, R4, 0xeb86d391 ;  /* 0xeb86d39104047836 */ /* 0x000fe20000000000 */
[--C-:B------:R-:W-:Y:S02]  /*2c70*/  SHF.R.U32.HI R31, RZ, 0x10, R18.reuse ;  /* 0x00000010ff1f7819 */ /* 0x100fe40000011612 */
[----:B------:R-:W0:Y:S01]  /*2c80*/  LDC.64 R6, c[0x4][R6] ;  /* 0x0100000006067b82 */ /* 0x000e220000000a00 */
[----:B------:R-:W-:Y:S02]  /*2c90*/  SHF.R.U32.HI R28, RZ, 0x18, R18 ;  /* 0x00000018ff1c7819 */ /* 0x000fe40000011612 */
[----:B------:R-:W-:Y:S01]  /*2ca0*/  LEA.HI R17, R4, R5, R4, 0x15 ;  /* 0x0000000504117211 */ /* 0x000fe200078fa804 */
[----:B------:R-:W-:Y:S01]  /*2cb0*/  IMAD.MOV.U32 R4, RZ, RZ, R23 ;  /* 0x000000ffff047224 */ /* 0x000fe200078e0017 */
[----:B------:R-:W-:Y:S01]  /*2cc0*/  SHF.R.U32.HI R23, RZ, 0x8, R19 ;  /* 0x00000008ff177819 */ /* 0x000fe20000011613 */
[----:B------:R-:W-:-:S02]  /*2cd0*/  IMAD.MOV.U32 R5, RZ, RZ, R22 ;  /* 0x000000ffff057224 */ /* 0x000fc400078e0016 */
[----:B------:R-:W-:Y:S02]  /*2ce0*/  VIADD R17, R17, 0xefcdab89 ;  /* 0xefcdab8911117836 */ /* 0x000fe40000000000 */
[----:B------:R-:W-:-:S03]  /*2cf0*/  IMAD.X R22, RZ, RZ, R27, P0 ;  /* 0x000000ffff167224 */ /* 0x000fc600000e061b */
[----:B------:R1:W-:Y:S01]  /*2d00*/  STL.128 [R1+0x40], R16 ;  /* 0x0000401001007387 */ /* 0x0003e20000100c00 */
[--C-:B------:R-:W-:Y:S02]  /*2d10*/  SHF.R.U32.HI R32, RZ, 0x8, R17.reuse ;  /* 0x00000008ff207819 */ /* 0x100fe40000011611 */
[--C-:B------:R-:W-:Y:S02]  /*2d20*/  SHF.R.U32.HI R33, RZ, 0x10, R17.reuse ;  /* 0x00000010ff217819 */ /* 0x100fe40000011611 */
[----:B------:R-:W-:-:S07]  /*2d30*/  SHF.R.U32.HI R30, RZ, 0x18, R17 ;  /* 0x00000018ff1e7819 */ /* 0x000fce0000011611 */
[----:B------:R-:W-:-:S07]  /*2d40*/  LEPC R20, `(.L_x_15) ;  /* 0x000000001014794e */ /* 0x000fce0000000000 */
[----:B01----:R-:W-:Y:S05]  /*2d50*/  CALL.ABS.NOINC R6 ;  /* 0x0000000006007343 */ /* 0x003fea0003c00000 */
.L_x_15:
[----:B------:R-:W0:Y:S01]  /*2d60*/  LDCU.64 UR4, c[0x0][0x388] ;  /* 0x00007100ff0477ac */ /* 0x000e220008000a00 */
[----:B------:R-:W-:Y:S01]  /*2d70*/  BSSY.RECONVERGENT B6, `(.L_x_16) ;  /* 0x00000a5000067945 */ /* 0x000fe20003800200 */
[----:B0-----:R-:W-:-:S04]  /*2d80*/  UIADD3 UR4, UP0, UPT, UR4, -0x1, URZ ;  /* 0xffffffff04047890 */ /* 0x001fc8000ff1e0ff */
[----:B------:R-:W-:Y:S02]  /*2d90*/  UIADD3.X UR5, UPT, UPT, UR5, -0x1, URZ, UP0, !UPT ;  /* 0xffffffff05057890 */ /* 0x000fe400087fe4ff */
[----:B------:R-:W-:-:S04]  /*2da0*/  ISETP.NE.U32.AND P0, PT, R36, UR4, PT ;  /* 0x0000000424007c0c */ /* 0x000fc8000bf05070 */
[----:B------:R-:W-:-:S13]  /*2db0*/  ISETP.NE.AND.EX P0, PT, R37, UR5, PT, P0 ;  /* 0x0000000525007c0c */ /* 0x000fda000bf05300 */
[----:B------:R-:W-:Y:S05]  /*2dc0*/  @P0 BRA `(.L_x_17) ;  /* 0x00000008007c0947 */ /* 0x000fea0003800000 */
[----:B------:R-:W-:Y:S01]  /*2dd0*/  LOP3.LUT R0, R16, 0xff, RZ, 0xc0, !PT ;  /* 0x000000ff10007812 */ /* 0x000fe200078ec0ff */
[----:B------:R-:W0:Y:S01]  /*2de0*/  LDCU.64 UR4, c[0x4][0x30] ;  /* 0x01000600ff0477ac */ /* 0x000e220008000a00 */
[----:B------:R-:W-:Y:S02]  /*2df0*/  MOV R16, 0x0 ;  /* 0x0000000000107802 */ /* 0x000fe40000000f00 */
[----:B------:R-:W-:Y:S01]  /*2e00*/  IADD3 R36, P0, PT, R2, 0x50, RZ ;  /* 0x0000005002247810 */ /* 0x000fe20007f1e0ff */
[----:B------:R1:W-:Y:S01]  /*2e10*/  STL [R1+0x50], R0 ;  /* 0x0000500001007387 */ /* 0x0003e20000100800 */
[----:B------:R1:W2:Y:S03]  /*2e20*/  LDC.64 R8, c[0x4][R16] ;  /* 0x0100000010087b82 */ /* 0x0002a60000000a00 */
[----:B------:R-:W-:Y:S02]  /*2e30*/  IMAD.X R27, RZ, RZ, R27, P0 ;  /* 0x000000ffff1b7224 */ /* 0x000fe400000e061b */
[----:B------:R-:W-:-:S02]  /*2e40*/  IMAD.MOV.U32 R6, RZ, RZ, R36 ;  /* 0x000000ffff067224 */ /* 0x000fc400078e0024 */
[----:B------:R-:W-:Y:S02]  /*2e50*/  IMAD.MOV.U32 R7, RZ, RZ, R27 ;  /* 0x000000ffff077224 */ /* 0x000fe400078e001b */
[----:B0-----:R-:W-:Y:S02]  /*2e60*/  IMAD.U32 R4, RZ, RZ, UR4 ;  /* 0x00000004ff047e24 */ /* 0x001fe4000f8e00ff */
[----:B-1----:R-:W-:-:S07]  /*2e70*/  IMAD.U32 R5, RZ, RZ, UR5 ;  /* 0x00000005ff057e24 */ /* 0x002fce000f8e00ff */
[----:B------:R-:W-:-:S07]  /*2e80*/  LEPC R20, `(.L_x_18) ;  /* 0x000000001014794e */ /* 0x000fce0000000000 */
[----:B--2---:R-:W-:Y:S05]  /*2e90*/  CALL.ABS.NOINC R8 ;  /* 0x0000000008007343 */ /* 0x004fea0003c00000 */
.L_x_18:
[----:B------:R-:W-:Y:S01]  /*2ea0*/  LOP3.LUT R0, R35, 0xff, RZ, 0xc0, !PT ;  /* 0x000000ff23007812 */ /* 0x000fe200078ec0ff */
[----:B------:R0:W1:Y:S01]  /*2eb0*/  LDC.64 R8, c[0x4][R16] ;  /* 0x0100000010087b82 */ /* 0x0000620000000a00 */
[----:B------:R-:W2:Y:S01]  /*2ec0*/  LDCU.64 UR4, c[0x4][0x30] ;  /* 0x01000600ff0477ac */ /* 0x000ea20008000a00 */
[----:B------:R-:W-:Y:S02]  /*2ed0*/  IMAD.MOV.U32 R6, RZ, RZ, R36 ;  /* 0x000000ffff067224 */ /* 0x000fe400078e0024 */
[----:B------:R0:W-:Y:S01]  /*2ee0*/  STL [R1+0x50], R0 ;  /* 0x0000500001007387 */ /* 0x0001e20000100800 */
[----:B------:R-:W-:Y:S02]  /*2ef0*/  IMAD.MOV.U32 R7, RZ, RZ, R27 ;  /* 0x000000ffff077224 */ /* 0x000fe400078e001b */
[----:B--2---:R-:W-:Y:S02]  /*2f00*/  IMAD.U32 R4, RZ, RZ, UR4 ;  /* 0x00000004ff047e24 */ /* 0x004fe4000f8e00ff */
[----:B0-----:R-:W-:-:S07]  /*2f10*/  IMAD.U32 R5, RZ, RZ, UR5 ;  /* 0x00000005ff057e24 */ /* 0x001fce000f8e00ff */
[----:B------:R-:W-:-:S07]  /*2f20*/  LEPC R20, `(.L_x_19) ;  /* 0x000000001014794e */ /* 0x000fce0000000000 */
[----:B-1----:R-:W-:Y:S05]  /*2f30*/  CALL.ABS.NOINC R8 ;  /* 0x0000000008007343 */ /* 0x002fea0003c00000 */
.L_x_19:
        /* <DEDUP_REMOVED lines=10> */
.L_x_20:
[----:B------:R0:W-:Y:S01]  /*2fe0*/  STL [R1+0x50], R24 ;  /* 0x0000501801007387 */ /* 0x0001e20000100800 */
[----:B------:R0:W1:Y:S01]  /*2ff0*/  LDC.64 R8, c[0x4][R16] ;  /* 0x0100000010087b82 */ /* 0x0000620000000a00 */
[----:B------:R-:W2:Y:S01]  /*3000*/  LDCU.64 UR4, c[0x4][0x30] ;  /* 0x01000600ff0477ac */ /* 0x000ea20008000a00 */
[----:B------:R-:W-:Y:S02]  /*3010*/  IMAD.MOV.U32 R6, RZ, RZ, R36 ;  /* 0x000000ffff067224 */ /* 0x000fe400078e0024 */
[----:B------:R-:W-:Y:S02]  /*3020*/  IMAD.MOV.U32 R7, RZ, RZ, R27 ;  /* 0x000000ffff077224 */ /* 0x000fe400078e001b */
[----:B--2---:R-:W-:Y:S02]  /*3030*/  IMAD.U32 R4, RZ, RZ, UR4 ;  /* 0x00000004ff047e24 */ /* 0x004fe4000f8e00ff */
[----:B0-----:R-:W-:-:S07]  /*3040*/  IMAD.U32 R5, RZ, RZ, UR5 ;  /* 0x00000005ff057e24 */ /* 0x001fce000f8e00ff */
[----:B------:R-:W-:-:S07]  /*3050*/  LEPC R20, `(.L_x_21) ;  /* 0x000000001014794e */ /* 0x000fce0000000000 */
[----:B-1----:R-:W-:Y:S05]  /*3060*/  CALL.ABS.NOINC R8 ;  /* 0x0000000008007343 */ /* 0x002fea0003c00000 */
.L_x_21:
        /* <DEDUP_REMOVED lines=10> */
.L_x_22:
        /* <DEDUP_REMOVED lines=10> */
.L_x_23:
        /* <DEDUP_REMOVED lines=10> */
.L_x_24:
        /* <DEDUP_REMOVED lines=9> */
.L_x_25:
        /* <DEDUP_REMOVED lines=10> */
.L_x_26:
        /* <DEDUP_REMOVED lines=10> */
.L_x_27:
        /* <DEDUP_REMOVED lines=10> */
.L_x_28:
        /* <DEDUP_REMOVED lines=9> */
.L_x_29:
        /* <DEDUP_REMOVED lines=10> */
.L_x_30:
        /* <DEDUP_REMOVED lines=10> */
.L_x_31:
        /* <DEDUP_REMOVED lines=10> */
.L_x_32:
[----:B------:R0:W-:Y:S01]  /*3730*/  STL [R1+0x50], R26 ;  /* 0x0000501a01007387 */ /* 0x0001e20000100800 */
[----:B------:R-:W1:Y:S01]  /*3740*/  LDC.64 R16, c[0x4][R16] ;  /* 0x0100000010107b82 */ /* 0x000e620000000a00 */
[----:B------:R-:W2:Y:S01]  /*3750*/  LDCU.64 UR4, c[0x4][0x30] ;  /* 0x01000600ff0477ac */ /* 0x000ea20008000a00 */
[----:B------:R-:W-:Y:S02]  /*3760*/  IMAD.MOV.U32 R6, RZ, RZ, R36 ;  /* 0x000000ffff067224 */ /* 0x000fe400078e0024 */
[----:B------:R-:W-:Y:S02]  /*3770*/  IMAD.MOV.U32 R7, RZ, RZ, R27 ;  /* 0x000000ffff077224 */ /* 0x000fe400078e001b */
[----:B--2---:R-:W-:Y:S02]  /*3780*/  IMAD.U32 R4, RZ, RZ, UR4 ;  /* 0x00000004ff047e24 */ /* 0x004fe4000f8e00ff */
[----:B0-----:R-:W-:-:S07]  /*3790*/  IMAD.U32 R5, RZ, RZ, UR5 ;  /* 0x00000005ff057e24 */ /* 0x001fce000f8e00ff */
[----:B------:R-:W-:-:S07]  /*37a0*/  LEPC R20, `(.L_x_17) ;  /* 0x000000001014794e */ /* 0x000fce0000000000 */
[----:B-1----:R-:W-:Y:S05]  /*37b0*/  CALL.ABS.NOINC R16 ;  /* 0x0000000010007343 */ /* 0x002fea0003c00000 */
.L_x_17:
[----:B------:R-:W-:Y:S05]  /*37c0*/  BSYNC.RECONVERGENT B6 ;  /* 0x0000000000067941 */ /* 0x000fea0003800200 */
.L_x_16:
[----:B------:R-:W-:Y:S01]  /*37d0*/  MOV R0, 0x8 ;  /* 0x0000000800007802 */ /* 0x000fe20000000f00 */
[----:B------:R-:W-:Y:S02]  /*37e0*/  VIADD R4, R2, 0x40 ;  /* 0x0000004002047836 */ /* 0x000fe40000000000 */
[----:B------:R-:W-:Y:S01]  /*37f0*/  IMAD.MOV.U32 R5, RZ, RZ, R22 ;  /* 0x000000ffff057224 */ /* 0x000fe200078e0016 */
[----:B------:R0:W1:Y:S06]  /*3800*/  LDC.64 R6, c[0x4][R0] ;  /* 0x0100000000067b82 */ /* 0x00006c0000000a00 */
[----:B------:R-:W-:-:S07]  /*3810*/  LEPC R20, `(.L_x_33) ;  /* 0x000000001014794e */ /* 0x000fce0000000000 */
[----:B01----:R-:W-:Y:S05]  /*3820*/  CALL.ABS.NOINC R6 ;  /* 0x0000000006007343 */ /* 0x003fea0003c00000 */
.L_x_33:
[----:B------:R-:W-:Y:S05]  /*3830*/  EXIT ;  /* 0x000000000000794d */ /* 0x000fea0003800000 */
.L_x_34:
[----:B------:R-:W-:-:S00]  /*3840*/  BRA `(.L_x_34) ;  /* 0xfffffffc00fc7947 */ /* 0x000fc0000383ffff */
[----:B------:R-:W-:-:S00]  /*3850*/  NOP ;  /* 0x0000000000007918 */ /* 0x000fc00000000000 */
        /* <DEDUP_REMOVED lines=10> */
.L_x_35:


//--------------------- .nv.global.init           --------------------------
	.section	.nv.global.init,"aw",@progbits
	.align	4
.nv.global.init:
	.type		k,@object
	.size		k,(r - k)
k:
        /*0000*/ 	.byte	0x78, 0xa4, 0x6a, 0xd7, 0x56, 0xb7, 0xc7, 0xe8, 0xdb, 0x70, 0x20, 0x24, 0xee, 0xce, 0xbd, 0xc1
        /* <DEDUP_REMOVED lines=15> */
	.type		r,@object
	.size		r,($str$1 - r)
r:
        /* <DEDUP_REMOVED lines=16> */
	.type		$str$1,@object
	.size		$str$1,($str - $str$1)
$str$1:
        /*0200*/ 	.byte	0x25, 0x32, 0x2e, 0x32, 0x78, 0x00
	.type		$str,@object
	.size		$str,(.L_2 - $str)
$str:
        /*0206*/ 	.byte	0x64, 0x6f, 0x73, 0x65, 0x6c, 0x20, 0x6a, 0x73, 0x65, 0x6d, 0x20, 0x74, 0x75, 0x32, 0x0a, 0x00
.L_2:


//--------------------- .nv.shared.reserved.0     --------------------------
	.section	.nv.shared.reserved.0,"aw",@nobits
	.weak		__nv_reservedSMEM_offset_0_alias
	.size		__nv_reservedSMEM_offset_0_alias, 0, 64
	.other		__nv_reservedSMEM_offset_0_alias,@"STO_CUDA_RESERVED_SHARED STV_DEFAULT"
__nv_reservedSMEM_offset_0_alias:
	.zero		0
	.zero		64


//--------------------- .nv.constant0._Z11kernel_multPcyPhy --------------------------
	.section	.nv.constant0._Z11kernel_multPcyPhy,"a",@progbits
	.sectionflags	@""
	.align	4
.nv.constant0._Z11kernel_multPcyPhy:
	.zero		928


//--------------------- SYMBOLS --------------------------

	.type		.nv.reservedSmem.offset0,@object
	.size		.nv.reservedSmem.offset0,0x4
	.type		vprintf,@function
	.type		free,@function
	.type		malloc,@function
